def attn_fwd(
    Q,
    K,
    V,
    Out,
    Lse,
    sm_scale,
    stride_qz,
    stride_qh,
    stride_qm,
    stride_qk,
    stride_kz,
    stride_kh,
    stride_kn,
    stride_kk,
    stride_vz,
    stride_vh,
    stride_vn,
    stride_vk,
    stride_oz,
    stride_oh,
    stride_om,
    stride_ok,
    seqlen_q,
    seqlen_k,
    BLOCK_M: tl.constexpr,
    BLOCK_N: tl.constexpr,
    HEAD_DIM: tl.constexpr,
    CAUSAL: tl.constexpr,
):
    start_m = tl.program_id(0)
    off_hz = tl.program_id(1)
    q_off = off_hz * stride_qh
    k_off = off_hz * stride_kh
    v_off = off_hz * stride_vh
    offs_m = start_m * BLOCK_M + tl.arange(0, BLOCK_M)
    offs_d = tl.arange(0, HEAD_DIM)
    offs_n = tl.arange(0, BLOCK_N)
    q_ptrs = Q + q_off + offs_m[:, None] * stride_qm + offs_d[None, :] * stride_qk
    k_ptrs = K + k_off + offs_d[:, None] * stride_kk + offs_n[None, :] * stride_kn
    v_ptrs = V + v_off + offs_n[:, None] * stride_vn + offs_d[None, :] * stride_vk
    m_i = tl.full([BLOCK_M], float("-inf"), dtype=tl.float32)
    l_i = tl.zeros([BLOCK_M], dtype=tl.float32) + 1.0
    acc = tl.zeros([BLOCK_M, HEAD_DIM], dtype=tl.float32)
    q = tl.load(q_ptrs)
    acc, l_i, m_i = _attn_fwd_inner(
        acc,
        l_i,
        m_i,
        q,
        k_ptrs,
        v_ptrs,
        sm_scale,
        stride_kn,
        stride_vn,
        start_m,
        seqlen_k,
        BLOCK_M,
        BLOCK_N,
        HEAD_DIM,
        CAUSAL,
    )
    acc = acc / l_i[:, None]
    lse = m_i + tl.math.log2(l_i) / 1.4426950408889634
    o_ptrs = (
        Out
        + off_hz * stride_oh
        + offs_m[:, None] * stride_om
        + offs_d[None, :] * stride_ok
    )
    tl.store(o_ptrs, acc.to(Out.dtype.element_ty))
    tl.store(Lse + off_hz * seqlen_q + offs_m, lse)

# config = {"BLOCK_M": 256, "BLOCK_N": 32, "HEAD_DIM": 32, "arch": "sm_90", "causal": false, "dtype": "fp16", "num_stages": 3, "num_warps": 16}
# arch = sm_90


// ===== COMPILED SASS (sm_90a) =====

	.target	sm_90a

	.elftype	@"ET_EXEC"


//--------------------- .note.nv.tkinfo           --------------------------
	.section	.note.nv.tkinfo,"",@"SHT_NOTE"
	.sectionflags	@"SHF_NOTE_NV_TKINFO"
	.tkinfo
        /*0018*/ 	.word	0x00000002
        /*0030*/ 	.string	""
        /*0030*/ 	.string	"ptxas"
        /*0030*/ 	.string	"Cuda compilation tools, release 13.0, V13.0.88"
        /*0030*/ 	.string	"Build cuda_13.0.r13.0/compiler.36424714_0"
        /*0030*/ 	.string	"-v  -suppress-debug-info  -lineinfo  -arch sm_90a "



//--------------------- .note.nv.cuinfo           --------------------------
	.section	.note.nv.cuinfo,"",@"SHT_NOTE"
	.sectionflags	@"SHF_NOTE_NV_CUINFO"
        /*0018*/ 	.short	0x0002
        /*001a*/ 	.short	0x005a
        /*001c*/ 	.short	0x0082
	.zero		2


//--------------------- .nv.info                  --------------------------
	.section	.nv.info,"",@"SHT_CUDA_INFO"
	.align	4


	//----- nvinfo : EIATTR_REGCOUNT
	.align		4
        /*0000*/ 	.byte	0x04, 0x2f
        /*0002*/ 	.short	(.L_2 - .L_1)
	.align		4
.L_1:
        /*0004*/ 	.word	index@(attn_fwd)
        /*0008*/ 	.word	0x0000003a


	//----- nvinfo : EIATTR_FRAME_SIZE
	.align		4
.L_2:
        /*000c*/ 	.byte	0x04, 0x11
        /*000e*/ 	.short	(.L_4 - .L_3)
	.align		4
.L_3:
        /*0010*/ 	.word	index@(attn_fwd)
        /*0014*/ 	.word	0x00000000


	//----- nvinfo : EIATTR_MIN_STACK_SIZE
	.align		4
.L_4:
        /*0018*/ 	.byte	0x04, 0x12
        /*001a*/ 	.short	(.L_6 - .L_5)
	.align		4
.L_5:
        /*001c*/ 	.word	index@(attn_fwd)
        /*0020*/ 	.word	0x00000000
.L_6:


//--------------------- .nv.compat                --------------------------
	.section	.nv.compat,"",@"SHT_CUDA_COMPAT_INFO"
	.align	4
        /*0000*/ 	.byte	0x02, 0x09, 0x01, 0x00, 0x02, 0x02, 0x04, 0x00, 0x02, 0x05, 0x05, 0x00, 0x03, 0x07, 0x01, 0x01
        /*0010*/ 	.byte	0x02, 0x03, 0x00, 0x00, 0x02, 0x06, 0x01, 0x00, 0x04, 0x0b, 0x08, 0x00, 0x00, 0x00, 0x00, 0x00
        /*0020*/ 	.byte	0x00, 0x00, 0x00, 0x00


//--------------------- .nv.info.attn_fwd         --------------------------
	.section	.nv.info.attn_fwd,"",@"SHT_CUDA_INFO"
	.sectionflags	@""
	.align	4


	//----- nvinfo : EIATTR_CUDA_API_VERSION
	.align		4
        /*0000*/ 	.byte	0x04, 0x37
        /*0002*/ 	.short	(.L_8 - .L_7)
.L_7:
        /*0004*/ 	.word	0x00000082


	//----- nvinfo : EIATTR_KPARAM_INFO
	.align		4
.L_8:
        /*0008*/ 	.byte	0x04, 0x17
        /*000a*/ 	.short	(.L_10 - .L_9)
.L_9:
        /*000c*/ 	.word	0x00000000
        /*0010*/ 	.short	0x0019
        /*0012*/ 	.short	0x0080
        /*0014*/ 	.byte	0x00, 0xf4, 0x21, 0x00


	//----- nvinfo : EIATTR_KPARAM_INFO
	.align		4
.L_10:
        /*0018*/ 	.byte	0x04, 0x17
        /*001a*/ 	.short	(.L_12 - .L_11)
.L_11:
        /*001c*/ 	.word	0x00000000
        /*0020*/ 	.short	0x0018
        /*0022*/ 	.short	0x0078
        /*0024*/ 	.byte	0x00, 0xf4, 0x21, 0x00


	//----- nvinfo : EIATTR_KPARAM_INFO
	.align		4
.L_12:
        /*0028*/ 	.byte	0x04, 0x17
        /*002a*/ 	.short	(.L_14 - .L_13)
.L_13:
        /*002c*/ 	.word	0x00000000
        /*0030*/ 	.short	0x0017
        /*0032*/ 	.short	0x0070
        /*0034*/ 	.byte	0x00, 0xf0, 0x11, 0x00


	//----- nvinfo : EIATTR_KPARAM_INFO
	.align		4
.L_14:
        /*0038*/ 	.byte	0x04, 0x17
        /*003a*/ 	.short	(.L_16 - .L_15)
.L_15:
        /*003c*/ 	.word	0x00000000
        /*0040*/ 	.short	0x0016
        /*0042*/ 	.short	0x006c
        /*0044*/ 	.byte	0x00, 0xf0, 0x11, 0x00


	//----- nvinfo : EIATTR_KPARAM_INFO
	.align		4
.L_16:
        /*0048*/ 	.byte	0x04, 0x17
        /*004a*/ 	.short	(.L_18 - .L_17)
.L_17:
        /*004c*/ 	.word	0x00000000
        /*0050*/ 	.short	0x0015
        /*0052*/ 	.short	0x0068
        /*0054*/ 	.byte	0x00, 0xf0, 0x11, 0x00


	//----- nvinfo : EIATTR_KPARAM_INFO
	.align		4
.L_18:
        /*0058*/ 	.byte	0x04, 0x17
        /*005a*/ 	.short	(.L_20 - .L_19)
.L_19:
        /*005c*/ 	.word	0x00000000
        /*0060*/ 	.short	0x0014
        /*0062*/ 	.short	0x0064
        /*0064*/ 	.byte	0x00, 0xf0, 0x11, 0x00


	//----- nvinfo : EIATTR_KPARAM_INFO
	.align		4
.L_20:
        /*0068*/ 	.byte	0x04, 0x17
        /*006a*/ 	.short	(.L_22 - .L_21)
.L_21:
        /*006c*/ 	.word	0x00000000
        /*0070*/ 	.short	0x0013
        /*0072*/ 	.short	0x0060
        /*0074*/ 	.byte	0x00, 0xf0, 0x11, 0x00


	//----- nvinfo : EIATTR_KPARAM_INFO
	.align		4
.L_22:
        /*0078*/ 	.byte	0x04, 0x17
        /*007a*/ 	.short	(.L_24 - .L_23)
.L_23:
        /*007c*/ 	.word	0x00000000
        /*0080*/ 	.short	0x0012
        /*0082*/ 	.short	0x005c
        /*0084*/ 	.byte	0x00, 0xf0, 0x11, 0x00


	//----- nvinfo : EIATTR_KPARAM_INFO
	.align		4
.L_24:
        /*0088*/ 	.byte	0x04, 0x17
        /*008a*/ 	.short	(.L_26 - .L_25)
.L_25:
        /*008c*/ 	.word	0x00000000
        /*0090*/ 	.short	0x0011
        /*0092*/ 	.short	0x0058
        /*0094*/ 	.byte	0x00, 0xf0, 0x11, 0x00


	//----- nvinfo : EIATTR_KPARAM_INFO
	.align		4
.L_26:
        /*0098*/ 	.byte	0x04, 0x17
        /*009a*/ 	.short	(.L_28 - .L_27)
.L_27:
        /*009c*/ 	.word	0x00000000
        /*00a0*/ 	.short	0x0010
        /*00a2*/ 	.short	0x0054
        /*00a4*/ 	.byte	0x00, 0xf0, 0x11, 0x00


	//----- nvinfo : EIATTR_KPARAM_INFO
	.align		4
.L_28:
        /*00a8*/ 	.byte	0x04, 0x17
        /*00aa*/ 	.short	(.L_30 - .L_29)
.L_29:
        /*00ac*/ 	.word	0x00000000
        /*00b0*/ 	.short	0x000f
        /*00b2*/ 	.short	0x0050
        /*00b4*/ 	.byte	0x00, 0xf0, 0x11, 0x00


	//----- nvinfo : EIATTR_KPARAM_INFO
	.align		4
.L_30:
        /*00b8*/ 	.byte	0x04, 0x17
        /*00ba*/ 	.short	(.L_32 - .L_31)
.L_31:
        /*00bc*/ 	.word	0x00000000
        /*00c0*/ 	.short	0x000e
        /*00c2*/ 	.short	0x004c
        /*00c4*/ 	.byte	0x00, 0xf0, 0x11, 0x00


	//----- nvinfo : EIATTR_KPARAM_INFO
	.align		4
.L_32:
        /*00c8*/ 	.byte	0x04, 0x17
        /*00ca*/ 	.short	(.L_34 - .L_33)
.L_33:
        /*00cc*/ 	.word	0x00000000
        /*00d0*/ 	.short	0x000d
        /*00d2*/ 	.short	0x0048
        /*00d4*/ 	.byte	0x00, 0xf0, 0x11, 0x00


	//----- nvinfo : EIATTR_KPARAM_INFO
	.align		4
.L_34:
        /*00d8*/ 	.byte	0x04, 0x17
        /*00da*/ 	.short	(.L_36 - .L_35)
.L_35:
        /*00dc*/ 	.word	0x00000000
        /*00e0*/ 	.short	0x000c
        /*00e2*/ 	.short	0x0044
        /*00e4*/ 	.byte	0x00, 0xf0, 0x11, 0x00


	//----- nvinfo : EIATTR_KPARAM_INFO
	.align		4
.L_36:
        /*00e8*/ 	.byte	0x04, 0x17
        /*00ea*/ 	.short	(.L_38 - .L_37)
.L_37:
        /*00ec*/ 	.word	0x00000000
        /*00f0*/ 	.short	0x000b
        /*00f2*/ 	.short	0x0040
        /*00f4*/ 	.byte	0x00, 0xf0, 0x11, 0x00


	//----- nvinfo : EIATTR_KPARAM_INFO
	.align		4
.L_38:
        /*00f8*/ 	.byte	0x04, 0x17
        /*00fa*/ 	.short	(.L_40 - .L_39)
.L_39:
        /*00fc*/ 	.word	0x00000000
        /*0100*/ 	.short	0x000a
        /*0102*/ 	.short	0x003c
        /*0104*/ 	.byte	0x00, 0xf0, 0x11, 0x00


	//----- nvinfo : EIATTR_KPARAM_INFO
	.align		4
.L_40:
        /*0108*/ 	.byte	0x04, 0x17
        /*010a*/ 	.short	(.L_42 - .L_41)
.L_41:
        /*010c*/ 	.word	0x00000000
        /*0110*/ 	.short	0x0009
        /*0112*/ 	.short	0x0038
        /*0114*/ 	.byte	0x00, 0xf0, 0x11, 0x00


	//----- nvinfo : EIATTR_KPARAM_INFO
	.align		4
.L_42:
        /*0118*/ 	.byte	0x04, 0x17
        /*011a*/ 	.short	(.L_44 - .L_43)
.L_43:
        /*011c*/ 	.word	0x00000000
        /*0120*/ 	.short	0x0008
        /*0122*/ 	.short	0x0034
        /*0124*/ 	.byte	0x00, 0xf0, 0x11, 0x00


	//----- nvinfo : EIATTR_KPARAM_INFO
	.align		4
.L_44:
        /*0128*/ 	.byte	0x04, 0x17
        /*012a*/ 	.short	(.L_46 - .L_45)
.L_45:
        /*012c*/ 	.word	0x00000000
        /*0130*/ 	.short	0x0007
        /*0132*/ 	.short	0x0030
        /*0134*/ 	.byte	0x00, 0xf0, 0x11, 0x00


	//----- nvinfo : EIATTR_KPARAM_INFO
	.align		4
.L_46:
        /*0138*/ 	.byte	0x04, 0x17
        /*013a*/ 	.short	(.L_48 - .L_47)
.L_47:
        /*013c*/ 	.word	0x00000000
        /*0140*/ 	.short	0x0006
        /*0142*/ 	.short	0x002c
        /*0144*/ 	.byte	0x00, 0xf0, 0x11, 0x00


	//----- nvinfo : EIATTR_KPARAM_INFO
	.align		4
.L_48:
        /*0148*/ 	.byte	0x04, 0x17
        /*014a*/ 	.short	(.L_50 - .L_49)
.L_49:
        /*014c*/ 	.word	0x00000000
        /*0150*/ 	.short	0x0005
        /*0152*/ 	.short	0x0028
        /*0154*/ 	.byte	0x00, 0xf0, 0x11, 0x00


	//----- nvinfo : EIATTR_KPARAM_INFO
	.align		4
.L_50:
        /*0158*/ 	.byte	0x04, 0x17
        /*015a*/ 	.short	(.L_52 - .L_51)
.L_51:
        /*015c*/ 	.word	0x00000000
        /*0160*/ 	.short	0x0004
        /*0162*/ 	.short	0x0020
        /*0164*/ 	.byte	0x00, 0xf4, 0x21, 0x00


	//----- nvinfo : EIATTR_KPARAM_INFO
	.align		4
.L_52:
        /*0168*/ 	.byte	0x04, 0x17
        /*016a*/ 	.short	(.L_54 - .L_53)
.L_53:
        /*016c*/ 	.word	0x00000000
        /*0170*/ 	.short	0x0003
        /*0172*/ 	.short	0x0018
        /*0174*/ 	.byte	0x00, 0xf4, 0x21, 0x00


	//----- nvinfo : EIATTR_KPARAM_INFO
	.align		4
.L_54:
        /*0178*/ 	.byte	0x04, 0x17
        /*017a*/ 	.short	(.L_56 - .L_55)
.L_55:
        /*017c*/ 	.word	0x00000000
        /*0180*/ 	.short	0x0002
        /*0182*/ 	.short	0x0010
        /*0184*/ 	.byte	0x00, 0xf4, 0x21, 0x00


	//----- nvinfo : EIATTR_KPARAM_INFO
	.align		4
.L_56:
        /*0188*/ 	.byte	0x04, 0x17
        /*018a*/ 	.short	(.L_58 - .L_57)
.L_57:
        /*018c*/ 	.word	0x00000000
        /*0190*/ 	.short	0x0001
        /*0192*/ 	.short	0x0008
        /*0194*/ 	.byte	0x00, 0xf4, 0x21, 0x00


	//----- nvinfo : EIATTR_KPARAM_INFO
	.align		4
.L_58:
        /*0198*/ 	.byte	0x04, 0x17
        /*019a*/ 	.short	(.L_60 - .L_59)
.L_59:
        /*019c*/ 	.word	0x00000000
        /*01a0*/ 	.short	0x0000
        /*01a2*/ 	.short	0x0000
        /*01a4*/ 	.byte	0x00, 0xf4, 0x21, 0x00


	//----- nvinfo : EIATTR_SPARSE_MMA_MASK
	.align		4
.L_60:
        /*01a8*/ 	.byte	0x03, 0x50
        /*01aa*/ 	.short	0x0000


	//----- nvinfo : EIATTR_MAXREG_COUNT
	.align		4
        /*01ac*/ 	.byte	0x03, 0x1b
        /*01ae*/ 	.short	0x0080


	//----- nvinfo : EIATTR_NUM_BARRIERS
	.align		4
        /*01b0*/ 	.byte	0x02, 0x4c
        /*01b2*/ 	.byte	0x01
	.zero		1


	//----- nvinfo : EIATTR_MERCURY_ISA_VERSION
	.align		4
        /*01b4*/ 	.byte	0x03, 0x5f
        /*01b6*/ 	.short	0x0101


	//----- nvinfo : EIATTR_COOP_GROUP_MASK_REGIDS
	.align		4
        /*01b8*/ 	.byte	0x04, 0x29
        /*01ba*/ 	.short	(.L_62 - .L_61)


	//   ....[0]....
.L_61:
        /*01bc*/ 	.word	0xffffffff


	//   ....[1]....
        /*01c0*/ 	.word	0xffffffff


	//   ....[2]....
        /*01c4*/ 	.word	0xffffffff


	//   ....[3]....
        /*01c8*/ 	.word	0xffffffff


	//   ....[4]....
        /*01cc*/ 	.word	0xffffffff


	//   ....[5]....
        /*01d0*/ 	.word	0xffffffff


	//   ....[6]....
        /*01d4*/ 	.word	0xffffffff


	//   ....[7]....
        /*01d8*/ 	.word	0xffffffff


	//----- nvinfo : EIATTR_COOP_GROUP_INSTR_OFFSETS
	.align		4
.L_62:
        /*01dc*/ 	.byte	0x04, 0x28
        /*01de*/ 	.short	(.L_64 - .L_63)


	//   ....[0]....
.L_63:
        /*01e0*/ 	.word	0x00000fc0


	//   ....[1]....
        /*01e4*/ 	.word	0x00000fe0


	//   ....[2]....
        /*01e8*/ 	.word	0x000010e0


	//   ....[3]....
        /*01ec*/ 	.word	0x00001110


	//   ....[4]....
        /*01f0*/ 	.word	0x00001770


	//   ....[5]....
        /*01f4*/ 	.word	0x00001780


	//   ....[6]....
        /*01f8*/ 	.word	0x000017d0


	//   ....[7]....
        /*01fc*/ 	.word	0x000017e0


	//----- nvinfo : EIATTR_EXIT_INSTR_OFFSETS
	.align		4
.L_64:
        /*0200*/ 	.byte	0x04, 0x1c
        /*0202*/ 	.short	(.L_66 - .L_65)


	//   ....[0]....
.L_65:
        /*0204*/ 	.word	0x00002920


	//   ....[1]....
        /*0208*/ 	.word	0x00002950


	//----- nvinfo : EIATTR_REQNTID
	.align		4
.L_66:
        /*020c*/ 	.byte	0x04, 0x10
        /*020e*/ 	.short	(.L_68 - .L_67)
.L_67:
        /*0210*/ 	.word	0x00000200
        /*0214*/ 	.word	0x00000001
        /*0218*/ 	.word	0x00000001


	//----- nvinfo : EIATTR_CBANK_PARAM_SIZE
	.align		4
.L_68:
        /*021c*/ 	.byte	0x03, 0x19
        /*021e*/ 	.short	0x0088


	//----- nvinfo : EIATTR_PARAM_CBANK
	.align		4
        /*0220*/ 	.byte	0x04, 0x0a
        /*0222*/ 	.short	(.L_70 - .L_69)
	.align		4
.L_69:
        /*0224*/ 	.word	index@(.nv.constant0.attn_fwd)
        /*0228*/ 	.short	0x0210
        /*022a*/ 	.short	0x0088


	//----- nvinfo : EIATTR_SW_WAR
	.align		4
.L_70:
        /*022c*/ 	.byte	0x04, 0x36
        /*022e*/ 	.short	(.L_72 - .L_71)
.L_71:
        /*0230*/ 	.word	0x00000008
.L_72:


//--------------------- .nv.callgraph             --------------------------
	.section	.nv.callgraph,"",@"SHT_CUDA_CALLGRAPH"
	.align	4
	.sectionentsize	8
	.align		4
        /*0000*/ 	.word	0x00000000
	.align		4
        /*0004*/ 	.word	0xffffffff
	.align		4
        /*0008*/ 	.word	0x00000000
	.align		4
        /*000c*/ 	.word	0xfffffffe
	.align		4
        /*0010*/ 	.word	0x00000000
	.align		4
        /*0014*/ 	.word	0xfffffffd
	.align		4
        /*0018*/ 	.word	0x00000000
	.align		4
        /*001c*/ 	.word	0xfffffffc


//--------------------- .nv.constant4             --------------------------
	.section	.nv.constant4,"a",@progbits
	.align	8
	.align		8
.nv.constant4:
        /*0000*/ 	.dword	_$_str


//--------------------- .text.attn_fwd            --------------------------
	.section	.text.attn_fwd,"ax",@progbits
	.align	128
        .global         attn_fwd
        .type           attn_fwd,@function
        .size           attn_fwd,(.L_x_3 - attn_fwd)
        .other          attn_fwd,@"STO_CUDA_ENTRY STV_DEFAULT"
attn_fwd:
.text.attn_fwd:
[----:B------:R-:W-:Y:S01]  /*0000*/  LDC R1, c[0x0][0x28] ;  /* 0x00000a00ff017b82 */ /* 0x000fe20000000800 */
[----:B------:R-:W0:Y:S07]  /*0010*/  S2R R2, SR_TID.X ;  /* 0x0000000000027919 */ /* 0x000e2e0000002100 */
[----:B------:R-:W1:Y:S01]  /*0020*/  S2UR UR7, SR_CTAID.Y ;  /* 0x00000000000779c3 */ /* 0x000e620000002600 */
[----:B------:R-:W-:Y:S01]  /*0030*/  ULDC.64 UR4, c[0x0][0x240] ;  /* 0x0000900000047ab9 */ /* 0x000fe20000000a00 */
[----:B------:R-:W-:Y:S01]  /*0040*/  ULDC.64 UR24, c[0x0][0x208] ;  /* 0x0000820000187ab9 */ /* 0x000fe20000000a00 */
[----:B------:R-:W2:Y:S01]  /*0050*/  S2R R3, SR_CTAID.X ;  /* 0x0000000000037919 */ /* 0x000ea20000002500 */
[----:B------:R-:W-:-:S04]  /*0060*/  ULDC UR26, c[0x0][0x280] ;  /* 0x0000a000001a7ab9 */ /* 0x000fc80000000800 */
[----:B------:R-:W3:Y:S08]  /*0070*/  LDC R6, c[0x0][0x248] ;  /* 0x00009200ff067b82 */ /* 0x000ef00000000800 */
[----:B------:R-:W4:Y:S01]  /*0080*/  LDC.64 R10, c[0x0][0x210] ;  /* 0x00008400ff0a7b82 */ /* 0x000f220000000a00 */
[----:B-1----:R-:W-:-:S04]  /*0090*/  UIMAD UR4, UR7, UR4, URZ ;  /* 0x00000004070472a4 */ /* 0x002fc8000f8e023f */
[----:B------:R-:W-:Y:S01]  /*00a0*/  USHF.L.U32 UR6, UR4, 0x1, URZ ;  /* 0x0000000104067899 */ /* 0x000fe2000800063f */
[----:B0-----:R-:W-:Y:S02]  /*00b0*/  LOP3.LUT R0, R2, 0xff, RZ, 0xc0, !PT ;  /* 0x000000ff02007812 */ /* 0x001fe400078ec0ff */
[----:B------:R-:W-:-:S03]  /*00c0*/  SHF.R.U32.HI R7, RZ, 0x8, R2 ;  /* 0x00000008ff077819 */ /* 0x000fc60000011602 */
[----:B--2---:R-:W-:Y:S01]  /*00d0*/  IMAD R0, R3, 0x100, R0 ;  /* 0x0000010003007824 */ /* 0x004fe200078e0200 */
[----:B------:R-:W-:-:S03]  /*00e0*/  SGXT.U32 R7, R7, 0x1 ;  /* 0x000000010707781a */ /* 0x000fc60000000000 */
[----:B------:R-:W-:Y:S01]  /*00f0*/  IMAD R3, R0, UR5, RZ ;  /* 0x0000000500037c24 */ /* 0x000fe2000f8e02ff */
[----:B------:R-:W-:Y:S01]  /*0100*/  UIMAD.WIDE UR4, UR4, 0x2, URZ ;  /* 0x00000002040478a5 */ /* 0x000fe2000f8e023f */
[----:B---3--:R-:W-:Y:S02]  /*0110*/  IMAD R7, R7, R6, RZ ;  /* 0x0000000607077224 */ /* 0x008fe400078e02ff */
[C---:B------:R-:W-:Y:S02]  /*0120*/  IMAD.SHL.U32 R5, R3.reuse, 0x2, RZ ;  /* 0x0000000203057824 */ /* 0x040fe400078e00ff */
[----:B------:R-:W-:-:S03]  /*0130*/  IMAD.HI R8, R3, 0x2, RZ ;  /* 0x0000000203087827 */ /* 0x000fc600078e02ff */
[----:B----4-:R-:W-:Y:S02]  /*0140*/  IADD3 R4, P0, P1, R5, UR6, R10 ;  /* 0x0000000605047c10 */ /* 0x010fe4000f91e00a */
[----:B------:R-:W-:Y:S02]  /*0150*/  LEA R5, R6, R7, 0x1 ;  /* 0x0000000706057211 */ /* 0x000fe400078e08ff */
[----:B------:R-:W-:Y:S02]  /*0160*/  IADD3.X R3, R8, UR5, R11, P0, P1 ;  /* 0x0000000508037c10 */ /* 0x000fe400087e240b */
[-C--:B------:R-:W-:Y:S01]  /*0170*/  LEA R10, P0, R7, R4.reuse, 0x1 ;  /* 0x00000004070a7211 */ /* 0x080fe200078008ff */
[C---:B------:R-:W-:Y:S01]  /*0180*/  IMAD R9, R6.reuse, 0x2, R5 ;  /* 0x0000000206097824 */ /* 0x040fe200078e0205 */
[-C--:B------:R-:W-:Y:S02]  /*0190*/  LEA R12, P1, R5, R4.reuse, 0x1 ;  /* 0x00000004050c7211 */ /* 0x080fe400078208ff */
[----:B------:R-:W-:Y:S01]  /*01a0*/  LEA.HI.X.SX32 R11, R7, R3, 0x1, P0 ;  /* 0x00000003070b7211 */ /* 0x000fe200000f0eff */
[----:B------:R-:W-:Y:S01]  /*01b0*/  IMAD R17, R6, 0x2, R9 ;  /* 0x0000000206117824 */ /* 0x000fe200078e0209 */
[----:B------:R-:W-:-:S02]  /*01c0*/  LEA R14, P0, R9, R4, 0x1 ;  /* 0x00000004090e7211 */ /* 0x000fc400078008ff */
[-C--:B------:R-:W-:Y:S02]  /*01d0*/  LEA.HI.X.SX32 R13, R5, R3.reuse, 0x1, P1 ;  /* 0x00000003050d7211 */ /* 0x080fe400008f0eff */
[----:B------:R-:W-:Y:S01]  /*01e0*/  LEA.HI.X.SX32 R15, R9, R3, 0x1, P0 ;  /* 0x00000003090f7211 */ /* 0x000fe200000f0eff */
[----:B------:R0:W2:Y:S01]  /*01f0*/  LDG.E.U16 R5, desc[UR24][R10.64] ;  /* 0x000000180a057981 */ /* 0x0000a2000c1e1500 */
[C---:B------:R-:W-:Y:S02]  /*0200*/  LEA R9, R6.reuse, R17, 0x1 ;  /* 0x0000001106097211 */ /* 0x040fe400078e08ff */
[-C--:B------:R-:W-:Y:S01]  /*0210*/  LEA R16, P0, R17, R4.reuse, 0x1 ;  /* 0x0000000411107211 */ /* 0x080fe200078008ff */
[----:B------:R1:W3:Y:S01]  /*0220*/  LDG.E.U16 R7, desc[UR24][R12.64] ;  /* 0x000000180c077981 */ /* 0x0002e2000c1e1500 */
[-C--:B------:R-:W-:Y:S01]  /*0230*/  LEA R18, P1, R9, R4.reuse, 0x1 ;  /* 0x0000000409127211 */ /* 0x080fe200078208ff */
[C---:B------:R-:W-:Y:S01]  /*0240*/  IMAD R21, R6.reuse, 0x2, R9 ;  /* 0x0000000206157824 */ /* 0x040fe200078e0209 */
[-C--:B------:R-:W-:Y:S01]  /*0250*/  LEA.HI.X.SX32 R17, R17, R3.reuse, 0x1, P0 ;  /* 0x0000000311117211 */ /* 0x080fe200000f0eff */
[----:B------:R4:W5:Y:S01]  /*0260*/  LDG.E.U16 R8, desc[UR24][R14.64] ;  /* 0x000000180e087981 */ /* 0x000962000c1e1500 */
[----:B------:R-:W-:Y:S01]  /*0270*/  LEA.HI.X.SX32 R19, R9, R3, 0x1, P1 ;  /* 0x0000000309137211 */ /* 0x000fe200008f0eff */
[C---:B------:R-:W-:Y:S01]  /*0280*/  IMAD R23, R6.reuse, 0x2, R21 ;  /* 0x0000000206177824 */ /* 0x040fe200078e0215 */
[C---:B0-----:R-:W-:Y:S01]  /*0290*/  LEA R10, P0, R21.reuse, R4, 0x1 ;  /* 0x00000004150a7211 */ /* 0x041fe200078008ff */
[----:B------:R0:W5:Y:S03]  /*02a0*/  LDG.E.U16 R9, desc[UR24][R16.64] ;  /* 0x0000001810097981 */ /* 0x000166000c1e1500 */
[----:B------:R-:W-:Y:S01]  /*02b0*/  LEA R25, R6, R23, 0x1 ;  /* 0x0000001706197211 */ /* 0x000fe200078e08ff */
[----:B------:R0:W3:Y:S01]  /*02c0*/  LDG.E.U16 R24, desc[UR24][R18.64] ;  /* 0x0000001812187981 */ /* 0x0000e2000c1e1500 */
[----:B------:R-:W-:-:S02]  /*02d0*/  LEA.HI.X.SX32 R11, R21, R3, 0x1, P0 ;  /* 0x00000003150b7211 */ /* 0x000fc400000f0eff */
[CC--:B-1----:R-:W-:Y:S01]  /*02e0*/  LEA R12, P0, R23.reuse, R4.reuse, 0x1 ;  /* 0x00000004170c7211 */ /* 0x0c2fe200078008ff */
[C---:B------:R-:W-:Y:S02]  /*02f0*/  IMAD R21, R6.reuse, 0x2, R25 ;  /* 0x0000000206157824 */ /* 0x040fe400078e0219 */
[----:B------:R1:W5:Y:S01]  /*0300*/  LDG.E.U16 R26, desc[UR24][R10.64] ;  /* 0x000000180a1a7981 */ /* 0x000362000c1e1500 */
[----:B------:R-:W-:Y:S01]  /*0310*/  LEA.HI.X.SX32 R13, R23, R3, 0x1, P0 ;  /* 0x00000003170d7211 */ /* 0x000fe200000f0eff */
[C---:B------:R-:W-:Y:S01]  /*0320*/  IMAD R23, R6.reuse, 0x2, R21 ;  /* 0x0000000206177824 */ /* 0x040fe200078e0215 */
[-C--:B----4-:R-:W-:Y:S02]  /*0330*/  LEA R14, P0, R25, R4.reuse, 0x1 ;  /* 0x00000004190e7211 */ /* 0x090fe400078008ff */
[----:B0-----:R-:W-:Y:S01]  /*0340*/  LEA R16, P1, R21, R4, 0x1 ;  /* 0x0000000415107211 */ /* 0x001fe200078208ff */
[----:B------:R0:W4:Y:S01]  /*0350*/  LDG.E.U16 R28, desc[UR24][R12.64] ;  /* 0x000000180c1c7981 */ /* 0x000122000c1e1500 */
[----:B------:R-:W-:-:S02]  /*0360*/  LEA R27, R6, R23, 0x1 ;  /* 0x00000017061b7211 */ /* 0x000fc400078e08ff */
[----:B------:R-:W-:-:S03]  /*0370*/  LEA.HI.X.SX32 R15, R25, R3, 0x1, P0 ;  /* 0x00000003190f7211 */ /* 0x000fc600000f0eff */
[C---:B------:R-:W-:Y:S01]  /*0380*/  IMAD R25, R6.reuse, 0x2, R27 ;  /* 0x0000000206197824 */ /* 0x040fe200078e021b */
[----:B------:R-:W-:Y:S01]  /*0390*/  LEA.HI.X.SX32 R17, R21, R3, 0x1, P1 ;  /* 0x0000000315117211 */ /* 0x000fe200008f0eff */
[----:B------:R0:W4:Y:S02]  /*03a0*/  LDG.E.U16 R29, desc[UR24][R14.64] ;  /* 0x000000180e1d7981 */ /* 0x000124000c1e1500 */
[C---:B------:R-:W-:Y:S01]  /*03b0*/  IMAD R21, R6.reuse, 0x2, R25 ;  /* 0x0000000206157824 */ /* 0x040fe200078e0219 */
[C---:B------:R-:W-:Y:S01]  /*03c0*/  LEA R18, P0, R23.reuse, R4, 0x1 ;  /* 0x0000000417127211 */ /* 0x040fe200078008ff */
[----:B------:R0:W5:Y:S03]  /*03d0*/  LDG.E.U16 R30, desc[UR24][R16.64] ;  /* 0x00000018101e7981 */ /* 0x000166000c1e1500 */
[----:B-1----:R-:W-:Y:S02]  /*03e0*/  LEA R11, R6, R21, 0x1 ;  /* 0x00000015060b7211 */ /* 0x002fe400078e08ff */
[----:B------:R-:W-:-:S02]  /*03f0*/  LEA.HI.X.SX32 R19, R23, R3, 0x1, P0 ;  /* 0x0000000317137211 */ /* 0x000fc400000f0eff */
[-C--:B------:R-:W-:Y:S01]  /*0400*/  LEA R20, P0, R21, R4.reuse, 0x1 ;  /* 0x0000000415147211 */ /* 0x080fe200078008ff */
[C---:B0-----:R-:W-:Y:S01]  /*0410*/  IMAD R13, R6.reuse, 0x2, R11 ;  /* 0x00000002060d7824 */ /* 0x041fe200078e020b */
[-C--:B------:R-:W-:Y:S01]  /*0420*/  LEA R22, P1, R11, R4.reuse, 0x1 ;  /* 0x000000040b167211 */ /* 0x080fe200078208ff */
[----:B------:R0:W4:Y:S01]  /*0430*/  LDG.E.U16 R18, desc[UR24][R18.64] ;  /* 0x0000001812127981 */ /* 0x000122000c1e1500 */
[-C--:B------:R-:W-:Y:S01]  /*0440*/  LEA.HI.X.SX32 R21, R21, R3.reuse, 0x1, P0 ;  /* 0x0000000315157211 */ /* 0x080fe200000f0eff */
[----:B------:R-:W-:Y:S01]  /*0450*/  IMAD R6, R6, 0x2, R13 ;  /* 0x0000000206067824 */ /* 0x000fe200078e020d */
[----:B------:R-:W-:Y:S02]  /*0460*/  LEA.HI.X.SX32 R23, R11, R3, 0x1, P1 ;  /* 0x000000030b177211 */ /* 0x000fe400008f0eff */
[-C--:B------:R-:W-:Y:S01]  /*0470*/  LEA R10, P0, R27, R4.reuse, 0x1 ;  /* 0x000000041b0a7211 */ /* 0x080fe200078008ff */
[----:B------:R-:W4:Y:S01]  /*0480*/  LDG.E.U16 R20, desc[UR24][R20.64] ;  /* 0x0000001814147981 */ /* 0x000f22000c1e1500 */
[----:B------:R-:W-:-:S02]  /*0490*/  LEA R14, P1, R13, R4, 0x1 ;  /* 0x000000040d0e7211 */ /* 0x000fc400078208ff */
[-C--:B------:R-:W-:Y:S01]  /*04a0*/  LEA.HI.X.SX32 R11, R27, R3.reuse, 0x1, P0 ;  /* 0x000000031b0b7211 */ /* 0x080fe200000f0eff */
[----:B------:R-:W4:Y:S01]  /*04b0*/  LDG.E.U16 R22, desc[UR24][R22.64] ;  /* 0x0000001816167981 */ /* 0x000f22000c1e1500 */
[-C--:B------:R-:W-:Y:S02]  /*04c0*/  LEA.HI.X.SX32 R15, R13, R3.reuse, 0x1, P1 ;  /* 0x000000030d0f7211 */ /* 0x080fe400008f0eff */
[CC--:B------:R-:W-:Y:S01]  /*04d0*/  LEA R12, P0, R25.reuse, R4.reuse, 0x1 ;  /* 0x00000004190c7211 */ /* 0x0c0fe200078008ff */
[----:B------:R1:W4:Y:S01]  /*04e0*/  LDG.E.U16 R10, desc[UR24][R10.64] ;  /* 0x000000180a0a7981 */ /* 0x000322000c1e1500 */
[C---:B------:R-:W-:Y:S02]  /*04f0*/  LEA R16, P1, R6.reuse, R4, 0x1 ;  /* 0x0000000406107211 */ /* 0x040fe400078208ff */
[-C--:B------:R-:W-:Y:S01]  /*0500*/  LEA.HI.X.SX32 R13, R25, R3.reuse, 0x1, P0 ;  /* 0x00000003190d7211 */ /* 0x080fe200000f0eff */
[----:B------:R-:W4:Y:S01]  /*0510*/  LDG.E.U16 R14, desc[UR24][R14.64] ;  /* 0x000000180e0e7981 */ /* 0x000f22000c1e1500 */
[----:B------:R-:W-:-:S04]  /*0520*/  LEA.HI.X.SX32 R17, R6, R3, 0x1, P1 ;  /* 0x0000000306117211 */ /* 0x000fc800008f0eff */
[----:B------:R1:W4:Y:S04]  /*0530*/  LDG.E.U16 R13, desc[UR24][R12.64] ;  /* 0x000000180c0d7981 */ /* 0x000328000c1e1500 */
[----:B------:R1:W4:Y:S01]  /*0540*/  LDG.E.U16 R17, desc[UR24][R16.64] ;  /* 0x0000001810117981 */ /* 0x000322000c1e1500 */
[----:B------:R-:W1:Y:S01]  /*0550*/  S2UR UR4, SR_CgaCtaId ;  /* 0x00000000000479c3 */ /* 0x000e620000008800 */
[C---:B------:R-:W-:Y:S02]  /*0560*/  SHF.L.U32 R3, R2.reuse, 0x1, RZ ;  /* 0x0000000102037819 */ /* 0x040fe400000006ff */
[----:B------:R-:W-:Y:S02]  /*0570*/  SHF.R.S32.HI R4, RZ, 0x8, R2 ;  /* 0x00000008ff047819 */ /* 0x000fe40000011402 */
[----:B------:R-:W-:-:S02]  /*0580*/  LOP3.LUT R6, R2, 0xc0, RZ, 0xc0, !PT ;  /* 0x000000c002067812 */ /* 0x000fc400078ec0ff */
[----:B0-----:R-:W-:Y:S01]  /*0590*/  LOP3.LUT R19, R3, 0x7e, RZ, 0xc0, !PT ;  /* 0x0000007e03137812 */ /* 0x001fe200078ec0ff */
[----:B------:R-:W-:Y:S01]  /*05a0*/  UISETP.GE.AND UP0, UPT, UR26, 0x1, UPT ;  /* 0x000000011a00788c */ /* 0x000fe2000bf06270 */
[----:B------:R-:W-:Y:S01]  /*05b0*/  SGXT R3, R4, 0x1 ;  /* 0x000000010403781a */ /* 0x000fe20000000200 */
[----:B------:R-:W-:Y:S02]  /*05c0*/  UMOV UR16, 0x400 ;  /* 0x0000040000107882 */ /* 0x000fe40000000000 */
[----:B------:R-:W-:Y:S02]  /*05d0*/  IMAD R4, R6, 0x40, R19 ;  /* 0x0000004006047824 */ /* 0x000fe400078e0213 */
[----:B------:R-:W-:-:S03]  /*05e0*/  PLOP3.LUT P0, PT, PT, PT, UP0, 0x80, 0x0 ;  /* 0x000000000000781c */ /* 0x000fc60003f0f008 */
[----:B------:R-:W-:Y:S01]  /*05f0*/  LOP3.LUT R3, R4, 0x90, R3, 0x78, !PT ;  /* 0x0000009004037812 */ /* 0x000fe200078e7803 */
[----:B-1----:R-:W-:-:S03]  /*0600*/  ULEA UR16, UR4, UR16, 0x18 ;  /* 0x0000001004107291 */ /* 0x002fc6000f8ec03f */
[C---:B------:R-:W-:Y:S02]  /*0610*/  LOP3.LUT R11, R3.reuse, 0x20, RZ, 0x3c, !PT ;  /* 0x00000020030b7812 */ /* 0x040fe400078e3cff */
[C---:B------:R-:W-:Y:S02]  /*0620*/  LOP3.LUT R19, R3.reuse, 0x40, RZ, 0x3c, !PT ;  /* 0x0000004003137812 */ /* 0x040fe400078e3cff */
[----:B------:R-:W-:Y:S01]  /*0630*/  LOP3.LUT R4, R3, 0x60, RZ, 0x3c, !PT ;  /* 0x0000006003047812 */ /* 0x000fe200078e3cff */
[----:B------:R-:W-:Y:S01]  /*0640*/  IMAD.MOV.U32 R12, RZ, RZ, -0x800000 ;  /* 0xff800000ff0c7424 */ /* 0x000fe200078e00ff */
[----:B------:R-:W-:Y:S01]  /*0650*/  MOV R15, 0x3f800000 ;  /* 0x3f800000000f7802 */ /* 0x000fe20000000f00 */
[----:B------:R-:W-:Y:S01]  /*0660*/  IMAD.MOV.U32 R16, RZ, RZ, 0x3f800000 ;  /* 0x3f800000ff107424 */ /* 0x000fe200078e00ff */
[----:B------:R-:W-:Y:S02]  /*0670*/  CS2R R40, SRZ ;  /* 0x0000000000287805 */ /* 0x000fe4000001ff00 */
[----:B------:R-:W-:-:S02]  /*0680*/  CS2R R42, SRZ ;  /* 0x00000000002a7805 */ /* 0x000fc4000001ff00 */
[----:B------:R-:W-:Y:S02]  /*0690*/  CS2R R44, SRZ ;  /* 0x00000000002c7805 */ /* 0x000fe4000001ff00 */
[----:B------:R-:W-:Y:S02]  /*06a0*/  CS2R R46, SRZ ;  /* 0x00000000002e7805 */ /* 0x000fe4000001ff00 */
[----:B------:R-:W-:Y:S02]  /*06b0*/  CS2R R48, SRZ ;  /* 0x0000000000307805 */ /* 0x000fe4000001ff00 */
[----:B------:R-:W-:Y:S02]  /*06c0*/  CS2R R50, SRZ ;  /* 0x0000000000327805 */ /* 0x000fe4000001ff00 */
[----:B------:R-:W-:Y:S02]  /*06d0*/  CS2R R52, SRZ ;  /* 0x0000000000347805 */ /* 0x000fe4000001ff00 */
[----:B------:R-:W-:Y:S01]  /*06e0*/  CS2R R54, SRZ ;  /* 0x0000000000367805 */ /* 0x000fe2000001ff00 */
[----:B--2---:R-:W-:Y:S04]  /*06f0*/  STS.U16 [R3+UR16], R5 ;  /* 0x0000000503007988 */ /* 0x004fe80008000410 */
[----:B---3--:R-:W-:Y:S04]  /*0700*/  STS.U16 [R3+UR16+0x400], R24 ;  /* 0x0004001803007988 */ /* 0x008fe80008000410 */
[----:B-----5:R-:W-:Y:S04]  /*0710*/  STS.U16 [R3+UR16+0x800], R30 ;  /* 0x0008001e03007988 */ /* 0x020fe80008000410 */
[----:B----4-:R0:W-:Y:S04]  /*0720*/  STS.U16 [R3+UR16+0xc00], R20 ;  /* 0x000c001403007988 */ /* 0x0101e80008000410 */
[----:B------:R-:W-:Y:S04]  /*0730*/  STS.U16 [R11+UR16+0x100], R7 ;  /* 0x000100070b007988 */ /* 0x000fe80008000410 */
[----:B------:R-:W-:Y:S04]  /*0740*/  STS.U16 [R11+UR16+0x500], R26 ;  /* 0x0005001a0b007988 */ /* 0x000fe80008000410 */
[----:B------:R-:W-:Y:S04]  /*0750*/  STS.U16 [R11+UR16+0x900], R18 ;  /* 0x000900120b007988 */ /* 0x000fe80008000410 */
[----:B------:R-:W-:Y:S04]  /*0760*/  STS.U16 [R11+UR16+0xd00], R22 ;  /* 0x000d00160b007988 */ /* 0x000fe80008000410 */
[----:B------:R-:W-:Y:S04]  /*0770*/  STS.U16 [R19+UR16+0x200], R8 ;  /* 0x0002000813007988 */ /* 0x000fe80008000410 */
[----:B------:R-:W-:Y:S04]  /*0780*/  STS.U16 [R19+UR16+0x600], R28 ;  /* 0x0006001c13007988 */ /* 0x000fe80008000410 */
[----:B------:R-:W-:Y:S04]  /*0790*/  STS.U16 [R19+UR16+0xa00], R10 ;  /* 0x000a000a13007988 */ /* 0x000fe80008000410 */
[----:B------:R-:W-:Y:S01]  /*07a0*/  STS.U16 [R19+UR16+0xe00], R14 ;  /* 0x000e000e13007988 */ /* 0x000fe20008000410 */
[----:B0-----:R-:W-:-:S03]  /*07b0*/  IMAD.MOV.U32 R3, RZ, RZ, -0x800000 ;  /* 0xff800000ff037424 */ /* 0x001fc600078e00ff */
[----:B------:R-:W-:Y:S04]  /*07c0*/  STS.U16 [R4+UR16+0x300], R9 ;  /* 0x0003000904007988 */ /* 0x000fe80008000410 */
[----:B------:R-:W-:Y:S04]  /*07d0*/  STS.U16 [R4+UR16+0x700], R29 ;  /* 0x0007001d04007988 */ /* 0x000fe80008000410 */
[----:B------:R-:W-:Y:S04]  /*07e0*/  STS.U16 [R4+UR16+0xb00], R13 ;  /* 0x000b000d04007988 */ /* 0x000fe80008000410 */
[----:B------:R0:W-:Y:S02]  /*07f0*/  STS.U16 [R4+UR16+0xf00], R17 ;  /* 0x000f001104007988 */ /* 0x0001e40008000410 */
[----:B0-----:R-:W-:Y:S01]  /*0800*/  LOP3.LUT R4, R2, 0x1ff, RZ, 0xc0, !PT ;  /* 0x000001ff02047812 */ /* 0x001fe200078ec0ff */
[----:B------:R-:W-:Y:S06]  /*0810*/  @!P0 BRA `(.L_x_0) ;  /* 0x0000001000248947 */ /* 0x000fec0003800000 */
[----:B------:R-:W-:Y:S01]  /*0820*/  LOP3.LUT R3, R2, 0x1f, RZ, 0xc0, !PT ;  /* 0x0000001f02037812 */ /* 0x000fe200078ec0ff */
[----:B------:R-:W-:Y:S01]  /*0830*/  ULDC.64 UR12, c[0x0][0x250] ;  /* 0x00009400000c7ab9 */ /* 0x000fe20000000a00 */
[----:B------:R-:W-:Y:S01]  /*0840*/  ULDC UR4, c[0x0][0x258] ;  /* 0x0000960000047ab9 */ /* 0x000fe20000000800 */
[----:B------:R-:W-:Y:S01]  /*0850*/  UIMAD UR12, UR7, UR12, URZ ;  /* 0x0000000c070c72a4 */ /* 0x000fe2000f8e023f */
[----:B------:R-:W-:Y:S01]  /*0860*/  SHF.L.U32 R13, R4, 0x1, RZ ;  /* 0x00000001040d7819 */ /* 0x000fe200000006ff */
[----:B------:R-:W-:Y:S01]  /*0870*/  IMAD R4, R3, UR4, RZ ;  /* 0x0000000403047c24 */ /* 0x000fe2000f8e02ff */
[----:B------:R-:W-:Y:S01]  /*0880*/  SHF.R.U32.HI R5, RZ, 0x5, R2 ;  /* 0x00000005ff057819 */ /* 0x000fe20000011602 */
[----:B------:R-:W0:Y:S01]  /*0890*/  LDC R12, c[0x0][0x268] ;  /* 0x00009a00ff0c7b82 */ /* 0x000e220000000800 */
[----:B------:R-:W-:Y:S01]  /*08a0*/  USHF.L.U32 UR4, UR12, 0x1, URZ ;  /* 0x000000010c047899 */ /* 0x000fe2000800063f */
[----:B------:R-:W-:Y:S01]  /*08b0*/  SHF.R.U32.HI R6, RZ, 0x2, R6 ;  /* 0x00000002ff067819 */ /* 0x000fe20000011606 */
[----:B------:R-:W-:Y:S01]  /*08c0*/  ULDC.64 UR14, c[0x0][0x260] ;  /* 0x00009800000e7ab9 */ /* 0x000fe20000000a00 */
[----:B------:R-:W-:Y:S01]  /*08d0*/  R2UR UR17, R5 ;  /* 0x00000000051172ca */ /* 0x000fe200000e0000 */
[C---:B------:R-:W-:Y:S01]  /*08e0*/  IMAD.SHL.U32 R5, R4.reuse, 0x2, RZ ;  /* 0x0000000204057824 */ /* 0x040fe200078e00ff */
[----:B------:R-:W-:Y:S01]  /*08f0*/  UIMAD UR14, UR7, UR14, URZ ;  /* 0x0000000e070e72a4 */ /* 0x000fe2000f8e023f */
[----:B------:R-:W-:Y:S01]  /*0900*/  IMAD.U32 R8, RZ, RZ, UR4 ;  /* 0x00000004ff087e24 */ /* 0x000fe2000f8e00ff */
[----:B------:R-:W-:Y:S01]  /*0910*/  ULDC.64 UR8, c[0x0][0x218] ;  /* 0x0000860000087ab9 */ /* 0x000fe20000000a00 */
[----:B------:R-:W-:Y:S01]  /*0920*/  UIMAD.WIDE UR4, UR12, 0x2, URZ ;  /* 0x000000020c0478a5 */ /* 0x000fe2000f8e023f */
[----:B------:R-:W-:Y:S01]  /*0930*/  SHF.R.U32.HI R10, RZ, 0x5, R2 ;  /* 0x00000005ff0a7819 */ /* 0x000fe20000011602 */
[----:B------:R-:W-:Y:S01]  /*0940*/  IMAD.HI R4, R4, 0x2, RZ ;  /* 0x0000000204047827 */ /* 0x000fe200078e02ff */
[----:B------:R-:W-:Y:S01]  /*0950*/  IADD3 R8, P0, P1, R5, UR8, R8 ;  /* 0x0000000805087c10 */ /* 0x000fe2000f91e008 */
[----:B------:R-:W-:Y:S01]  /*0960*/  USHF.L.U32 UR8, UR14, 0x1, URZ ;  /* 0x000000010e087899 */ /* 0x000fe2000800063f */
[----:B------:R-:W-:Y:S01]  /*0970*/  LOP3.LUT R13, R13, R6, RZ, 0x3c, !PT ;  /* 0x000000060d0d7212 */ /* 0x000fe200078e3cff */
[----:B------:R-:W-:Y:S01]  /*0980*/  IMAD R5, R3, UR15, RZ ;  /* 0x0000000f03057c24 */ /* 0x000fe2000f8e02ff */
[----:B------:R-:W-:Y:S01]  /*0990*/  SGXT.U32 R3, R10, 0x4 ;  /* 0x000000040a03781a */ /* 0x000fe20000000000 */
[----:B------:R-:W-:Y:S01]  /*09a0*/  UIADD3 UR6, UR17, 0x10, URZ ;  /* 0x0000001011067890 */ /* 0x000fe2000fffe03f */
[----:B------:R-:W-:Y:S01]  /*09b0*/  IMAD.U32 R7, RZ, RZ, UR5 ;  /* 0x00000005ff077e24 */ /* 0x000fe2000f8e00ff */
[----:B------:R-:W-:Y:S01]  /*09c0*/  UIMAD.WIDE UR4, UR14, 0x2, URZ ;  /* 0x000000020e0478a5 */ /* 0x000fe2000f8e023f */
[----:B------:R-:W-:Y:S01]  /*09d0*/  IMAD.U32 R9, RZ, RZ, UR8 ;  /* 0x00000008ff097e24 */ /* 0x000fe2000f8e00ff */
[----:B------:R-:W-:Y:S01]  /*09e0*/  UIMAD UR8, UR6, UR13, URZ ;  /* 0x0000000d060872a4 */ /* 0x000fe2000f8e023f */
[C---:B------:R-:W-:Y:S01]  /*09f0*/  SHF.L.U32 R6, R5.reuse, 0x1, RZ ;  /* 0x0000000105067819 */ /* 0x040fe200000006ff */
[----:B------:R-:W-:Y:S01]  /*0a00*/  ULDC.64 UR10, c[0x0][0x220] ;  /* 0x00008800000a7ab9 */ /* 0x000fe20000000a00 */
[----:B------:R-:W-:Y:S01]  /*0a10*/  IADD3.X R14, R4, UR9, R7, P0, P1 ;  /* 0x00000009040e7c10 */ /* 0x000fe200087e2407 */
[----:B0-----:R-:W-:Y:S01]  /*0a20*/  IMAD R11, R12, UR6, RZ ;  /* 0x000000060c0b7c24 */ /* 0x001fe2000f8e02ff */
[----:B------:R-:W-:Y:S01]  /*0a30*/  IADD3 R10, P2, P3, R6, UR10, R9 ;  /* 0x0000000a060a7c10 */ /* 0x000fe2000fb5e009 */
[----:B------:R-:W-:Y:S01]  /*0a40*/  IMAD.HI R4, R5, 0x2, RZ ;  /* 0x0000000205047827 */ /* 0x000fe200078e02ff */
[----:B------:R-:W-:Y:S01]  /*0a50*/  UIADD3 UR6, UR16, 0x4000, URZ ;  /* 0x0000400010067890 */ /* 0x000fe2000fffe03f */
[----:B------:R-:W-:-:S02]  /*0a60*/  MOV R9, UR5 ;  /* 0x0000000500097c02 */ /* 0x000fc40008000f00 */
[----:B------:R-:W-:Y:S01]  /*0a70*/  CS2R R40, SRZ ;  /* 0x0000000000287805 */ /* 0x000fe2000001ff00 */
[C---:B------:R-:W-:Y:S01]  /*0a80*/  IMAD R5, R3.reuse, UR13, RZ ;  /* 0x0000000d03057c24 */ /* 0x040fe2000f8e02ff */
[----:B------:R-:W-:Y:S01]  /*0a90*/  USHF.R.U32.HI UR6, URZ, 0x4, UR6 ;  /* 0x000000043f067899 */ /* 0x000fe20008011606 */
[----:B------:R-:W-:Y:S01]  /*0aa0*/  IMAD.U32 R7, RZ, RZ, UR8 ;  /* 0x00000008ff077e24 */ /* 0x000fe2000f8e00ff */
[----:B------:R-:W-:Y:S01]  /*0ab0*/  CS2R R42, SRZ ;  /* 0x00000000002a7805 */ /* 0x000fe2000001ff00 */
[----:B------:R-:W-:Y:S01]  /*0ac0*/  IMAD R3, R3, R12, RZ ;  /* 0x0000000c03037224 */ /* 0x000fe200078e02ff */
[----:B------:R-:W-:Y:S01]  /*0ad0*/  IADD3.X R12, R4, UR11, R9, P2, P3 ;  /* 0x0000000b040c7c10 */ /* 0x000fe200097e6409 */
[----:B------:R-:W-:Y:S01]  /*0ae0*/  USGXT.U32 UR8, UR6, 0xe ;  /* 0x0000000e0608789a */ /* 0x000fe20008000000 */
[-C--:B------:R-:W-:Y:S01]  /*0af0*/  LEA R4, P0, R5, R8.reuse, 0x1 ;  /* 0x0000000805047211 */ /* 0x080fe200078008ff */
[----:B------:R-:W-:Y:S01]  /*0b00*/  IMAD.MOV.U32 R15, RZ, RZ, 0x3f800000 ;  /* 0x3f800000ff0f7424 */ /* 0x000fe200078e00ff */
[----:B------:R-:W-:Y:S01]  /*0b10*/  LEA R6, P1, R7, R8, 0x1 ;  /* 0x0000000807067211 */ /* 0x000fe200078208ff */
[----:B------:R-:W-:Y:S01]  /*0b20*/  IMAD.MOV.U32 R17, RZ, RZ, -0x800000 ;  /* 0xff800000ff117424 */ /* 0x000fe200078e00ff */
[-C--:B------:R-:W-:Y:S01]  /*0b30*/  LEA R8, P2, R3, R10.reuse, 0x1 ;  /* 0x0000000a03087211 */ /* 0x080fe200078408ff */
[----:B------:R-:W-:Y:S01]  /*0b40*/  IMAD.MOV.U32 R16, RZ, RZ, 0x3f800000 ;  /* 0x3f800000ff107424 */ /* 0x000fe200078e00ff */
[----:B------:R-:W-:-:S02]  /*0b50*/  LEA R10, P3, R11, R10, 0x1 ;  /* 0x0000000a0b0a7211 */ /* 0x000fc400078608ff */
[----:B------:R-:W-:Y:S02]  /*0b60*/  CS2R R44, SRZ ;  /* 0x00000000002c7805 */ /* 0x000fe4000001ff00 */
[-C--:B------:R-:W-:Y:S02]  /*0b70*/  LEA.HI.X.SX32 R5, R5, R14.reuse, 0x1, P0 ;  /* 0x0000000e05057211 */ /* 0x080fe400000f0eff */
[----:B------:R-:W-:Y:S02]  /*0b80*/  CS2R R46, SRZ ;  /* 0x00000000002e7805 */ /* 0x000fe4000001ff00 */
[----:B------:R-:W-:Y:S02]  /*0b90*/  LEA.HI.X.SX32 R7, R7, R14, 0x1, P1 ;  /* 0x0000000e07077211 */ /* 0x000fe400008f0eff */
[----:B------:R-:W-:Y:S02]  /*0ba0*/  CS2R R48, SRZ ;  /* 0x0000000000307805 */ /* 0x000fe4000001ff00 */
[----:B------:R-:W-:-:S02]  /*0bb0*/  LEA.HI.X.SX32 R9, R3, R12, 0x1, P2 ;  /* 0x0000000c03097211 */ /* 0x000fc400010f0eff */
[----:B------:R-:W-:Y:S02]  /*0bc0*/  CS2R R50, SRZ ;  /* 0x0000000000327805 */ /* 0x000fe4000001ff00 */
[----:B------:R-:W-:Y:S02]  /*0bd0*/  LEA.HI.X.SX32 R11, R11, R12, 0x1, P3 ;  /* 0x0000000c0b0b7211 */ /* 0x000fe400018f0eff */
[----:B------:R-:W-:Y:S02]  /*0be0*/  CS2R R52, SRZ ;  /* 0x0000000000347805 */ /* 0x000fe4000001ff00 */
[----:B------:R-:W-:Y:S02]  /*0bf0*/  MOV R14, 0xff800000 ;  /* 0xff800000000e7802 */ /* 0x000fe40000000f00 */
[----:B------:R-:W-:Y:S01]  /*0c00*/  CS2R R54, SRZ ;  /* 0x0000000000367805 */ /* 0x000fe2000001ff00 */
[----:B------:R-:W-:Y:S01]  /*0c10*/  UMOV UR10, 0xfffffffe ;  /* 0xfffffffe000a7882 */ /* 0x000fe20000000000 */
[----:B------:R-:W-:Y:S01]  /*0c20*/  UMOV UR11, 0x7fffffdf ;  /* 0x7fffffdf000b7882 */ /* 0x000fe20000000000 */
[----:B------:R-:W-:Y:S01]  /*0c30*/  UMOV UR9, URZ ;  /* 0x0000003f00097c82 */ /* 0x000fe20008000000 */
[----:B------:R-:W-:Y:S01]  /*0c40*/  UMOV UR4, URZ ;  /* 0x0000003f00047c82 */ /* 0x000fe20008000000 */
[----:B------:R-:W-:Y:S01]  /*0c50*/  UMOV UR5, URZ ;  /* 0x0000003f00057c82 */ /* 0x000fe20008000000 */
[----:B------:R-:W-:Y:S01]  /*0c60*/  UIADD3.64 UR10, UR8, -UR10, URZ ;  /* 0x8000000a080a7297 */ /* 0x000fe2000fffe03f */
[----:B------:R-:W-:Y:S01]  /*0c70*/  UMOV UR6, URZ ;  /* 0x0000003f00067c82 */ /* 0x000fe20008000000 */
[----:B------:R-:W-:Y:S01]  /*0c80*/  ULDC UR12, c[0x0][0x238] ;  /* 0x00008e00000c7ab9 */ /* 0x000fe20000000800 */
[----:B------:R-:W-:Y:S01]  /*0c90*/  UMOV UR22, UR8 ;  /* 0x0000000800167c82 */ /* 0x000fe20008000000 */
[----:B------:R-:W-:-:S08]  /*0ca0*/  UMOV UR23, 0x80000020 ;  /* 0x8000002000177882 */ /* 0x000fd00000000000 */
.L_x_1:
[----:B------:R-:W-:Y:S01]  /*0cb0*/  MOV R19, UR4 ;  /* 0x0000000400137c02 */ /* 0x000fe20008000f00 */
[----:B------:R-:W-:-:S04]  /*0cc0*/  IMAD.U32 R21, RZ, RZ, UR4 ;  /* 0x00000004ff157e24 */ /* 0x000fc8000f8e00ff */
[----:B------:R-:W-:-:S04]  /*0cd0*/  IMAD.WIDE R20, R21, 0x2, R6 ;  /* 0x0000000215147825 */ /* 0x000fc800078e0206 */
[----:B------:R-:W-:Y:S02]  /*0ce0*/  IMAD.WIDE R18, R19, 0x2, R4 ;  /* 0x0000000213127825 */ /* 0x000fe400078e0204 */
[----:B------:R-:W2:Y:S04]  /*0cf0*/  LDG.E.U16 R20, desc[UR24][R20.64] ;  /* 0x0000001814147981 */ /* 0x000ea8000c1e1500 */
[----:B------:R0:W3:Y:S01]  /*0d00*/  LDG.E.U16 R12, desc[UR24][R18.64] ;  /* 0x00000018120c7981 */ /* 0x0000e2000c1e1500 */
[----:B------:R-:W-:Y:S01]  /*0d10*/  BAR.SYNC.DEFER_BLOCKING 0x0 ;  /* 0x0000000000007b1d */ /* 0x000fe20000010000 */
[----:B------:R-:W-:-:S04]  /*0d20*/  USHF.L.U32 UR8, UR17, 0x6, URZ ;  /* 0x0000000611087899 */ /* 0x000fc8000800063f */
[----:B------:R-:W-:-:S04]  /*0d30*/  ULOP3.LUT UR8, UR8, 0x300, URZ, 0xc0, !UPT ;  /* 0x0000030008087892 */ /* 0x000fc8000f8ec03f */
[----:B------:R-:W-:-:S04]  /*0d40*/  ULEA.HI UR8, UR16, UR8, URZ, 0x1c ;  /* 0x0000000810087291 */ /* 0x000fc8000f8fe03f */
[----:B------:R-:W-:Y:S01]  /*0d50*/  ULOP3.LUT UR8, UR8, 0x3fff, URZ, 0xc0, !UPT ;  /* 0x00003fff08087892 */ /* 0x000fe2000f8ec03f */
[----:B------:R-:W-:-:S06]  /*0d60*/  UMOV UR21, 0x40000040 ;  /* 0x4000004000157882 */ /* 0x000fcc0000000000 */
[----:B------:R-:W-:Y:S01]  /*0d70*/  UMOV UR20, UR8 ;  /* 0x0000000800147c82 */ /* 0x000fe20008000000 */
[----:B------:R-:W-:-:S04]  /*0d80*/  IMAD.U32 R23, RZ, RZ, UR5 ;  /* 0x00000005ff177e24 */ /* 0x000fc8000f8e00ff */
[----:B------:R-:W-:Y:S01]  /*0d90*/  IMAD.WIDE R22, R23, 0x2, R8 ;  /* 0x0000000217167825 */ /* 0x000fe200078e0208 */
[----:B0-----:R-:W-:-:S05]  /*0da0*/  MOV R19, UR5 ;  /* 0x0000000500137c02 */ /* 0x001fca0008000f00 */
[----:B------:R-:W-:Y:S01]  /*0db0*/  IMAD.WIDE R18, R19, 0x2, R10 ;  /* 0x0000000213127825 */ /* 0x000fe200078e020a */
[----:B------:R-:W-:Y:S01]  /*0dc0*/  UMOV UR18, 0x80 ;  /* 0x0000008000127882 */ /* 0x000fe20000000000 */
[----:B------:R-:W-:Y:S01]  /*0dd0*/  UMOV UR19, 0x40000040 ;  /* 0x4000004000137882 */ /* 0x000fe20000000000 */
[----:B------:R-:W-:Y:S02]  /*0de0*/  UMOV UR9, URZ ;  /* 0x0000003f00097c82 */ /* 0x000fe40008000000 */
[----:B------:R-:W-:Y:S01]  /*0df0*/  UIADD3.64 UR8, UR8, UR18, URZ ;  /* 0x0000001208087297 */ /* 0x000fe2000fffe03f */
[----:B--2---:R-:W-:Y:S04]  /*0e00*/  STS.U16 [R13+UR16+0x4400], R20 ;  /* 0x004400140d007988 */ /* 0x004fe80008000410 */
[----:B---3--:R0:W-:Y:S01]  /*0e10*/  STS.U16 [R13+UR16+0x4000], R12 ;  /* 0x0040000c0d007988 */ /* 0x0081e20008000410 */
[----:B------:R1:W-:Y:S06]  /*0e20*/  MEMBAR.ALL.CTA ;  /* 0x0000000000007992 */ /* 0x0003ec0000008000 */
[----:B-1----:R-:W1:Y:S02]  /*0e30*/  FENCE.VIEW.ASYNC.S ;  /* 0x00000000000073c6 */ /* 0x002e640000000000 */
[----:B-1----:R-:W-:Y:S06]  /*0e40*/  BAR.SYNC.DEFER_BLOCKING 0x0 ;  /* 0x0000000000007b1d */ /* 0x002fec0000010000 */
[----:B------:R-:W-:Y:S01]  /*0e50*/  WARPGROUP.ARRIVE ;  /* 0x00000000000079c5 */ /* 0x000fe20000000000 */
[----:B------:R-:W2:Y:S04]  /*0e60*/  LDG.E.U16 R22, desc[UR24][R22.64] ;  /* 0x0000001816167981 */ /* 0x000ea8000c1e1500 */
[----:B------:R1:W3:Y:S01]  /*0e70*/  LDG.E.U16 R18, desc[UR24][R18.64] ;  /* 0x0000001812127981 */ /* 0x0002e2000c1e1500 */
[----:B------:R-:W-:Y:S04]  /*0e80*/  HGMMA.64x32x16.F32 R24, gdesc[UR20].tnspA, RZ, !UPT ;  /* 0x20600000141879f0 */ /* 0x000fe8000c7008ff */
[----:B------:R-:W-:Y:S03]  /*0e90*/  HGMMA.64x32x16.F32 R24, gdesc[UR8].tnspA, R24, gsb0 ;  /* 0x20600000081879f0 */ /* 0x000fe60008000818 */
[----:B------:R-:W-:-:S02]  /*0ea0*/  WARPGROUP.DEPBAR.LE gsb0, 0x0 ;  /* 0x00008000000079c5 */ /* 0x000fc40000010000 */
[----:B------:R-:W-:Y:S01]  /*0eb0*/  FMUL R3, R24, UR12 ;  /* 0x0000000c18037c20 */ /* 0x000fe20008400000 */
[----:B0-----:R-:W-:Y:S01]  /*0ec0*/  FMUL R12, R25, UR12 ;  /* 0x0000000c190c7c20 */ /* 0x001fe20008400000 */
[----:B-1----:R-:W-:Y:S01]  /*0ed0*/  FMUL R19, R27, UR12 ;  /* 0x0000000c1b137c20 */ /* 0x002fe20008400000 */
[----:B------:R-:W-:Y:S03]  /*0ee0*/  BAR.SYNC.DEFER_BLOCKING 0x0 ;  /* 0x0000000000007b1d */ /* 0x000fe60000010000 */
[----:B------:R-:W-:Y:S01]  /*0ef0*/  FMNMX R12, R3, R12, !PT ;  /* 0x0000000c030c7209 */ /* 0x000fe20007800000 */
[----:B------:R-:W-:-:S05]  /*0f00*/  FMUL R3, R28, UR12 ;  /* 0x0000000c1c037c20 */ /* 0x000fca0008400000 */
        /* <DEDUP_REMOVED lines=10> */
[----:B------:R-:W-:-:S05]  /*0fb0*/  FMNMX R20, R3, R12, !PT ;  /* 0x0000000c03147209 */ /* 0x000fca0007800000 */
[----:B------:R-:W0:Y:S02]  /*0fc0*/  SHFL.BFLY PT, R3, R20, 0x2, 0x1f ;  /* 0x0c401f0014037f89 */ /* 0x000e2400000e0000 */
[----:B0-----:R-:W-:-:S05]  /*0fd0*/  FMNMX R21, R20, R3, !PT ;  /* 0x0000000314157209 */ /* 0x001fca0007800000 */
[----:B------:R-:W0:Y:S02]  /*0fe0*/  SHFL.BFLY PT, R12, R21, 0x1, 0x1f ;  /* 0x0c201f00150c7f89 */ /* 0x000e2400000e0000 */
[----:B0-----:R-:W-:Y:S01]  /*0ff0*/  FMNMX R3, R21, R12, !PT ;  /* 0x0000000c15037209 */ /* 0x001fe20007800000 */
        /* <DEDUP_REMOVED lines=14> */
[----:B------:R-:W0:Y:S01]  /*10e0*/  SHFL.BFLY PT, R20, R19, 0x2, 0x1f ;  /* 0x0c401f0013147f89 */ /* 0x000e2200000e0000 */
[----:B------:R-:W-:Y:S02]  /*10f0*/  FMNMX R12, R3, R14, !PT ;  /* 0x0000000e030c7209 */ /* 0x000fe40007800000 */
[----:B0-----:R-:W-:-:S05]  /*1100*/  FMNMX R3, R19, R20, !PT ;  /* 0x0000001413037209 */ /* 0x001fca0007800000 */
[----:B------:R-:W0:Y:S01]  /*1110*/  SHFL.BFLY PT, R20, R3, 0x1, 0x1f ;  /* 0x0c201f0003147f89 */ /* 0x000e2200000e0000 */
[--C-:B------:R-:W-:Y:S01]  /*1120*/  FFMA R28, R28, UR12, -R12.reuse ;  /* 0x0000000c1c1c7c23 */ /* 0x100fe2000800080c */
[--C-:B------:R-:W-:Y:S01]  /*1130*/  FFMA R32, R32, UR12, -R12.reuse ;  /* 0x0000000c20207c23 */ /* 0x100fe2000800080c */
[--C-:B------:R-:W-:Y:S01]  /*1140*/  FFMA R24, R24, UR12, -R12.reuse ;  /* 0x0000000c18187c23 */ /* 0x100fe2000800080c */
[----:B--2---:R1:W-:Y:S01]  /*1150*/  STS.U16 [R13+UR16+0x4000], R22 ;  /* 0x004000160d007988 */ /* 0x0043e20008000410 */
[----:B------:R-:W-:Y:S02]  /*1160*/  FFMA R25, R25, UR12, -R12 ;  /* 0x0000000c19197c23 */ /* 0x000fe4000800080c */
[----:B------:R-:W-:Y:S02]  /*1170*/  FMUL R24, R24, 1.4426950216293334961 ;  /* 0x3fb8aa3b18187820 */ /* 0x000fe40000400000 */
[----:B------:R-:W-:Y:S01]  /*1180*/  FMUL R23, R25, 1.4426950216293334961 ;  /* 0x3fb8aa3b19177820 */ /* 0x000fe20000400000 */
[----:B-1----:R-:W-:Y:S01]  /*1190*/  FMUL R22, R28, 1.4426950216293334961 ;  /* 0x3fb8aa3b1c167820 */ /* 0x002fe20000400000 */
[----:B------:R-:W-:-:S02]  /*11a0*/  FMUL R28, R32, 1.4426950216293334961 ;  /* 0x3fb8aa3b201c7820 */ /* 0x000fc40000400000 */
[----:B------:R-:W-:Y:S01]  /*11b0*/  MUFU.EX2 R24, R24 ;  /* 0x0000001800187308 */ /* 0x000fe20000000800 */
[----:B0-----:R-:W-:-:S04]  /*11c0*/  FMNMX R32, R3, R20, !PT ;  /* 0x0000001403207209 */ /* 0x001fc80007800000 */
[----:B------:R-:W-:-:S03]  /*11d0*/  FMNMX R3, R32, R17, !PT ;  /* 0x0000001120037209 */ /* 0x000fc60007800000 */
[----:B------:R-:W0:Y:S01]  /*11e0*/  MUFU.EX2 R23, R23 ;  /* 0x0000001700177308 */ /* 0x000e220000000800 */
[----:B---3--:R1:W-:Y:S01]  /*11f0*/  STS.U16 [R13+UR16+0x4400], R18 ;  /* 0x004400120d007988 */ /* 0x0083e20008000410 */
[--C-:B------:R-:W-:Y:S01]  /*1200*/  FFMA R26, R26, UR12, -R3.reuse ;  /* 0x0000000c1a1a7c23 */ /* 0x100fe20008000803 */
[----:B------:R2:W-:Y:S06]  /*1210*/  MEMBAR.ALL.CTA ;  /* 0x0000000000007992 */ /* 0x0005ec0000008000 */
[----:B--2---:R-:W2:Y:S01]  /*1220*/  FENCE.VIEW.ASYNC.S ;  /* 0x00000000000073c6 */ /* 0x004ea20000000000 */
[--C-:B------:R-:W-:Y:S01]  /*1230*/  FFMA R33, R33, UR12, -R12.reuse ;  /* 0x0000000c21217c23 */ /* 0x100fe2000800080c */
[----:B------:R-:W3:Y:S01]  /*1240*/  MUFU.EX2 R22, R22 ;  /* 0x0000001600167308 */ /* 0x000ee20000000800 */
[----:B------:R-:W-:Y:S01]  /*1250*/  FMUL R32, R26, 1.4426950216293334961 ;  /* 0x3fb8aa3b1a207820 */ /* 0x000fe20000400000 */
[----:B------:R-:W-:Y:S01]  /*1260*/  FFMA R26, R27, UR12, -R3 ;  /* 0x0000000c1b1a7c23 */ /* 0x000fe20008000803 */
[----:B------:R-:W-:Y:S01]  /*1270*/  FFMA R29, R29, UR12, -R12 ;  /* 0x0000000c1d1d7c23 */ /* 0x000fe2000800080c */
[----:B------:R-:W-:-:S02]  /*1280*/  FMUL R19, R33, 1.4426950216293334961 ;  /* 0x3fb8aa3b21137820 */ /* 0x000fc40000400000 */
[----:B------:R-:W-:Y:S01]  /*1290*/  FMUL R33, R26, 1.4426950216293334961 ;  /* 0x3fb8aa3b1a217820 */ /* 0x000fe20000400000 */
[--C-:B------:R-:W-:Y:S01]  /*12a0*/  FFMA R26, R30, UR12, -R3.reuse ;  /* 0x0000000c1e1a7c23 */ /* 0x100fe20008000803 */
[----:B------:R-:W-:Y:S02]  /*12b0*/  FMUL R25, R29, 1.4426950216293334961 ;  /* 0x3fb8aa3b1d197820 */ /* 0x000fe40000400000 */
[----:B------:R0:W-:Y:S01]  /*12c0*/  MUFU.EX2 R30, R33 ;  /* 0x00000021001e7308 */ /* 0x0001e20000000800 */
[----:B------:R-:W-:Y:S01]  /*12d0*/  FMUL R29, R26, 1.4426950216293334961 ;  /* 0x3fb8aa3b1a1d7820 */ /* 0x000fe20000400000 */
[----:B------:R-:W-:Y:S01]  /*12e0*/  FFMA R26, R34, UR12, -R3 ;  /* 0x0000000c221a7c23 */ /* 0x000fe20008000803 */
[----:B------:R-:W-:Y:S01]  /*12f0*/  FADD R14, -R12, R14 ;  /* 0x0000000e0c0e7221 */ /* 0x000fe20000000100 */
[----:B-1----:R-:W-:Y:S01]  /*1300*/  FADD R18, -R3, R17 ;  /* 0x0000001103127221 */ /* 0x002fe20000000100 */
[--C-:B------:R-:W-:Y:S01]  /*1310*/  FFMA R36, R36, UR12, -R12.reuse ;  /* 0x0000000c24247c23 */ /* 0x100fe2000800080c */
[----:B------:R-:W-:-:S02]  /*1320*/  FFMA R37, R37, UR12, -R12 ;  /* 0x0000000c25257c23 */ /* 0x000fc4000800080c */
[----:B------:R-:W1:Y:S01]  /*1330*/  MUFU.EX2 R25, R25 ;  /* 0x0000001900197308 */ /* 0x000e620000000800 */
[----:B0-----:R-:W-:Y:S01]  /*1340*/  FADD R33, R24, R23 ;  /* 0x0000001718217221 */ /* 0x001fe20000000000 */
[--C-:B------:R-:W-:Y:S01]  /*1350*/  FFMA R31, R31, UR12, -R3.reuse ;  /* 0x0000000c1f1f7c23 */ /* 0x100fe20008000803 */
[--C-:B------:R-:W-:Y:S01]  /*1360*/  FFMA R35, R35, UR12, -R3.reuse ;  /* 0x0000000c23237c23 */ /* 0x100fe20008000803 */
[----:B------:R-:W-:Y:S01]  /*1370*/  FMUL R14, R14, 1.4426950216293334961 ;  /* 0x3fb8aa3b0e0e7820 */ /* 0x000fe20000400000 */
[----:B------:R-:W-:-:S03]  /*1380*/  FFMA R38, R38, UR12, -R3 ;  /* 0x0000000c26267c23 */ /* 0x000fc60008000803 */
[----:B------:R0:W4:Y:S01]  /*1390*/  MUFU.EX2 R27, R32 ;  /* 0x00000020001b7308 */ /* 0x0001220000000800 */
[----:B------:R-:W-:Y:S01]  /*13a0*/  FFMA R39, R39, UR12, -R3 ;  /* 0x0000000c27277c23 */ /* 0x000fe20008000803 */
[----:B------:R-:W-:Y:S01]  /*13b0*/  F2FP.F16.F32.PACK_AB R24, R23, R24 ;  /* 0x000000181718723e */ /* 0x000fe200000000ff */
[----:B------:R-:W-:Y:S01]  /*13c0*/  FMUL R20, R36, 1.4426950216293334961 ;  /* 0x3fb8aa3b24147820 */ /* 0x000fe20000400000 */
[----:B------:R-:W-:Y:S01]  /*13d0*/  FMUL R21, R37, 1.4426950216293334961 ;  /* 0x3fb8aa3b25157820 */ /* 0x000fe20000400000 */
[----:B------:R-:W-:Y:S01]  /*13e0*/  FMUL R31, R31, 1.4426950216293334961 ;  /* 0x3fb8aa3b1f1f7820 */ /* 0x000fe20000400000 */
[----:B0-----:R-:W-:Y:S01]  /*13f0*/  FMUL R32, R26, 1.4426950216293334961 ;  /* 0x3fb8aa3b1a207820 */ /* 0x001fe20000400000 */
[----:B---3--:R-:W-:Y:S01]  /*1400*/  FADD R26, R22, R33 ;  /* 0x00000021161a7221 */ /* 0x008fe20000000000 */
[----:B------:R-:W-:Y:S01]  /*1410*/  FMUL R33, R18, 1.4426950216293334961 ;  /* 0x3fb8aa3b12217820 */ /* 0x000fe20000400000 */
[----:B------:R-:W0:Y:S01]  /*1420*/  MUFU.EX2 R29, R29 ;  /* 0x0000001d001d7308 */ /* 0x000e220000000800 */
[----:B------:R-:W-:Y:S01]  /*1430*/  FMUL R23, R35, 1.4426950216293334961 ;  /* 0x3fb8aa3b23177820 */ /* 0x000fe20000400000 */
[----:B------:R-:W-:Y:S01]  /*1440*/  FMUL R38, R38, 1.4426950216293334961 ;  /* 0x3fb8aa3b26267820 */ /* 0x000fe20000400000 */
[----:B------:R-:W-:-:S05]  /*1450*/  FMUL R39, R39, 1.4426950216293334961 ;  /* 0x3fb8aa3b27277820 */ /* 0x000fca0000400000 */
[----:B------:R-:W3:Y:S08]  /*1460*/  MUFU.EX2 R14, R14 ;  /* 0x0000000e000e7308 */ /* 0x000ef00000000800 */
[----:B------:R1:W5:Y:S08]  /*1470*/  MUFU.EX2 R34, R31 ;  /* 0x0000001f00227308 */ /* 0x0003700000000800 */
[----:B------:R-:W2:Y:S01]  /*1480*/  MUFU.EX2 R33, R33 ;  /* 0x0000002100217308 */ /* 0x000ea20000000800 */
[----:B-1----:R-:W-:-:S07]  /*1490*/  FADD R31, R25, R26 ;  /* 0x0000001a191f7221 */ /* 0x002fce0000000000 */
[----:B------:R-:W1:Y:S01]  /*14a0*/  MUFU.EX2 R28, R28 ;  /* 0x0000001c001c7308 */ /* 0x000e620000000800 */
[----:B------:R-:W-:-:S07]  /*14b0*/  F2FP.F16.F32.PACK_AB R26, R25, R22 ;  /* 0x00000016191a723e */ /* 0x000fce00000000ff */
[----:B------:R-:W1:Y:S01]  /*14c0*/  MUFU.EX2 R19, R19 ;  /* 0x0000001300137308 */ /* 0x000e620000000800 */
[----:B----4-:R-:W-:-:S07]  /*14d0*/  FADD R22, R27, R30 ;  /* 0x0000001e1b167221 */ /* 0x010fce0000000000 */
[----:B------:R-:W-:Y:S08]  /*14e0*/  MUFU.EX2 R20, R20 ;  /* 0x0000001400147308 */ /* 0x000ff00000000800 */
[----:B------:R-:W4:Y:S08]  /*14f0*/  MUFU.EX2 R21, R21 ;  /* 0x0000001500157308 */ /* 0x000f300000000800 */
[----:B------:R-:W-:Y:S08]  /*1500*/  MUFU.EX2 R32, R32 ;  /* 0x0000002000207308 */ /* 0x000ff00000000800 */
[----:B------:R-:W4:Y:S08]  /*1510*/  MUFU.EX2 R23, R23 ;  /* 0x0000001700177308 */ /* 0x000f300000000800 */
[----:B------:R-:W-:Y:S08]  /*1520*/  MUFU.EX2 R17, R38 ;  /* 0x0000002600117308 */ /* 0x000ff00000000800 */
[----:B------:R-:W4:Y:S01]  /*1530*/  MUFU.EX2 R18, R39 ;  /* 0x0000002700127308 */ /* 0x000f220000000800 */
[----:B------:R-:W-:Y:S01]  /*1540*/  F2FP.F16.F32.PACK_AB R25, R30, R27 ;  /* 0x0000001b1e19723e */ /* 0x000fe200000000ff */
[----:B0-----:R-:W-:Y:S01]  /*1550*/  FADD R27, R29, R22 ;  /* 0x000000161d1b7221 */ /* 0x001fe20000000000 */
[-C--:B---3--:R-:W-:Y:S01]  /*1560*/  FMUL R40, R40, R14.reuse ;  /* 0x0000000e28287220 */ /* 0x088fe20000400000 */
[-C--:B------:R-:W-:Y:S01]  /*1570*/  FMUL R41, R41, R14.reuse ;  /* 0x0000000e29297220 */ /* 0x080fe20000400000 */
[-C--:B------:R-:W-:Y:S01]  /*1580*/  FMUL R44, R44, R14.reuse ;  /* 0x0000000e2c2c7220 */ /* 0x080fe20000400000 */
[----:B-----5:R-:W-:Y:S01]  /*1590*/  FADD R35, R34, R27 ;  /* 0x0000001b22237221 */ /* 0x020fe20000000000 */
[-C--:B------:R-:W-:Y:S01]  /*15a0*/  FMUL R45, R45, R14.reuse ;  /* 0x0000000e2d2d7220 */ /* 0x080fe20000400000 */
[-C--:B------:R-:W-:Y:S01]  /*15b0*/  FMUL R48, R48, R14.reuse ;  /* 0x0000000e30307220 */ /* 0x080fe20000400000 */
[-C--:B------:R-:W-:Y:S01]  /*15c0*/  FMUL R49, R49, R14.reuse ;  /* 0x0000000e31317220 */ /* 0x080fe20000400000 */
[-C--:B------:R-:W-:Y:S01]  /*15d0*/  FMUL R52, R52, R14.reuse ;  /* 0x0000000e34347220 */ /* 0x080fe20000400000 */
[-C--:B--2---:R-:W-:Y:S01]  /*15e0*/  FMUL R42, R42, R33.reuse ;  /* 0x000000212a2a7220 */ /* 0x084fe20000400000 */
[-C--:B------:R-:W-:Y:S01]  /*15f0*/  FMUL R43, R43, R33.reuse ;  /* 0x000000212b2b7220 */ /* 0x080fe20000400000 */
[-C--:B------:R-:W-:Y:S01]  /*1600*/  FMUL R46, R46, R33.reuse ;  /* 0x000000212e2e7220 */ /* 0x080fe20000400000 */
[-C--:B------:R-:W-:Y:S01]  /*1610*/  FMUL R47, R47, R33.reuse ;  /* 0x000000212f2f7220 */ /* 0x080fe20000400000 */
[-C--:B------:R-:W-:Y:S01]  /*1620*/  FMUL R50, R50, R33.reuse ;  /* 0x0000002132327220 */ /* 0x080fe20000400000 */
[-C--:B------:R-:W-:Y:S01]  /*1630*/  FMUL R51, R51, R33.reuse ;  /* 0x0000002133337220 */ /* 0x080fe20000400000 */
[-C--:B------:R-:W-:Y:S01]  /*1640*/  FMUL R54, R54, R33.reuse ;  /* 0x0000002136367220 */ /* 0x080fe20000400000 */
[----:B------:R-:W-:Y:S01]  /*1650*/  FMUL R53, R53, R14 ;  /* 0x0000000e35357220 */ /* 0x000fe20000400000 */
[----:B------:R-:W-:Y:S01]  /*1660*/  FMUL R55, R55, R33 ;  /* 0x0000002137377220 */ /* 0x000fe20000400000 */
[----:B------:R-:W-:Y:S01]  /*1670*/  F2FP.F16.F32.PACK_AB R27, R34, R29 ;  /* 0x0000001d221b723e */ /* 0x000fe200000000ff */
[----:B-1----:R-:W-:Y:S01]  /*1680*/  FADD R22, R28, R31 ;  /* 0x0000001f1c167221 */ /* 0x002fe20000000000 */
[----:B------:R-:W-:-:S02]  /*1690*/  F2FP.F16.F32.PACK_AB R28, R19, R28 ;  /* 0x0000001c131c723e */ /* 0x000fc400000000ff */
[----:B----4-:R-:W-:Y:S02]  /*16a0*/  F2FP.F16.F32.PACK_AB R30, R21, R20 ;  /* 0x00000014151e723e */ /* 0x010fe400000000ff */
[----:B------:R-:W-:Y:S02]  /*16b0*/  F2FP.F16.F32.PACK_AB R29, R23, R32 ;  /* 0x00000020171d723e */ /* 0x000fe400000000ff */
[----:B------:R-:W-:Y:S01]  /*16c0*/  F2FP.F16.F32.PACK_AB R31, R18, R17 ;  /* 0x00000011121f723e */ /* 0x000fe200000000ff */
[----:B------:R-:W-:Y:S06]  /*16d0*/  BAR.SYNC.DEFER_BLOCKING 0x0 ;  /* 0x0000000000007b1d */ /* 0x000fec0000010000 */
[----:B------:R-:W-:-:S06]  /*16e0*/  WARPGROUP.ARRIVE ;  /* 0x00000000000079c5 */ /* 0x000fcc0000000000 */
[----:B------:R-:W-:Y:S01]  /*16f0*/  HGMMA.64x32x16.F32 R40, R24, gdesc[UR20], R40 ;  /* 0x0060001418287df0 */ /* 0x000fe20008700828 */
[----:B------:R-:W-:Y:S01]  /*1700*/  FADD R32, R32, R35 ;  /* 0x0000002320207221 */ /* 0x000fe20000000000 */
[----:B------:R-:W-:-:S03]  /*1710*/  FADD R19, R19, R22 ;  /* 0x0000001613137221 */ /* 0x000fc60000000000 */
[----:B------:R-:W-:Y:S01]  /*1720*/  FADD R32, R23, R32 ;  /* 0x0000002017207221 */ /* 0x000fe20000000000 */
[----:B------:R-:W-:-:S03]  /*1730*/  FADD R20, R20, R19 ;  /* 0x0000001314147221 */ /* 0x000fc60000000000 */
[----:B------:R-:W-:Y:S01]  /*1740*/  FADD R17, R17, R32 ;  /* 0x0000002011117221 */ /* 0x000fe20000000000 */
[----:B------:R-:W-:-:S03]  /*1750*/  FADD R20, R21, R20 ;  /* 0x0000001415147221 */ /* 0x000fc60000000000 */
[----:B------:R-:W-:Y:S02]  /*1760*/  FADD R17, R18, R17 ;  /* 0x0000001112117221 */ /* 0x000fe40000000000 */
[----:B------:R-:W0:Y:S04]  /*1770*/  SHFL.BFLY PT, R19, R20, 0x2, 0x1f ;  /* 0x0c401f0014137f89 */ /* 0x000e2800000e0000 */
[----:B------:R-:W1:Y:S01]  /*1780*/  SHFL.BFLY PT, R18, R17, 0x2, 0x1f ;  /* 0x0c401f0011127f89 */ /* 0x000e6200000e0000 */
[----:B------:R-:W-:Y:S01]  /*1790*/  UIADD3 UR6, UR6, 0x20, URZ ;  /* 0x0000002006067890 */ /* 0x000fe2000fffe03f */
[----:B------:R-:W-:Y:S01]  /*17a0*/  HGMMA.64x32x16.F32 R40, R28, gdesc[UR8], R40, gsb0 ;  /* 0x006000081c287df0 */ /* 0x000fe20008000828 */
[----:B0-----:R-:W-:Y:S01]  /*17b0*/  FADD R19, R20, R19 ;  /* 0x0000001314137221 */ /* 0x001fe20000000000 */
[----:B-1----:R-:W-:-:S04]  /*17c0*/  FADD R22, R17, R18 ;  /* 0x0000001211167221 */ /* 0x002fc80000000000 */
[----:B------:R-:W0:Y:S04]  /*17d0*/  SHFL.BFLY PT, R18, R19, 0x1, 0x1f ;  /* 0x0c201f0013127f89 */ /* 0x000e2800000e0000 */
[----:B------:R-:W1:Y:S01]  /*17e0*/  SHFL.BFLY PT, R23, R22, 0x1, 0x1f ;  /* 0x0c201f0016177f89 */ /* 0x000e6200000e0000 */
[----:B------:R-:W-:-:S06]  /*17f0*/  UISETP.GE.AND UP0, UPT, UR6, UR26, UPT ;  /* 0x0000001a0600728c */ /* 0x000fcc000bf06270 */
[----:B------:R-:W-:Y:S01]  /*1800*/  PLOP3.LUT P0, PT, PT, PT, UP0, 0x80, 0x0 ;  /* 0x000000000000781c */ /* 0x000fe20003f0f008 */
[----:B------:R-:W-:Y:S02]  /*1810*/  ULEA UR4, UR13, UR4, 0x5 ;  /* 0x000000040d047291 */ /* 0x000fe4000f8e283f */
[----:B------:R-:W-:Y:S01]  /*1820*/  ULEA UR5, UR15, UR5, 0x5 ;  /* 0x000000050f057291 */ /* 0x000fe2000f8e283f */
[----:B------:R-:W-:Y:S01]  /*1830*/  MOV R17, R3 ;  /* 0x0000000300117202 */ /* 0x000fe20000000f00 */
[----:B0-----:R-:W-:Y:S01]  /*1840*/  FADD R21, R19, R18 ;  /* 0x0000001213157221 */ /* 0x001fe20000000000 */
[----:B-1----:R-:W-:-:S03]  /*1850*/  FADD R18, R22, R23 ;  /* 0x0000001716127221 */ /* 0x002fc60000000000 */
[----:B------:R-:W-:Y:S01]  /*1860*/  FFMA R15, R14, R15, R21 ;  /* 0x0000000f0e0f7223 */ /* 0x000fe20000000015 */
[----:B------:R-:W-:Y:S02]  /*1870*/  IMAD.MOV.U32 R14, RZ, RZ, R12 ;  /* 0x000000ffff0e7224 */ /* 0x000fe400078e000c */
[----:B------:R-:W-:Y:S01]  /*1880*/  FFMA R16, R33, R16, R18 ;  /* 0x0000001021107223 */ /* 0x000fe20000000012 */
[----:B------:R-:W-:Y:S02]  /*1890*/  WARPGROUP.DEPBAR.LE gsb0, 0x0 ;  /* 0x00008000000079c5 */ /* 0x000fe40000010000 */
[----:B------:R-:W-:Y:S05]  /*18a0*/  @!P0 BRA `(.L_x_1) ;  /* 0xfffffff400008947 */ /* 0x000fea000383ffff */
.L_x_0:
[----:B------:R-:W-:Y:S01]  /*18b0*/  FMUL R4, R51, 0.25 ;  /* 0x3e80000033047820 */ /* 0x000fe20000400000 */
[----:B------:R-:W-:Y:S01]  /*18c0*/  FSETP.GT.AND P0, PT, |R16|, 8.50705917302346158658e+37, PT ;  /* 0x7e8000001000780b */ /* 0x000fe20003f04200 */
[----:B------:R-:W-:Y:S01]  /*18d0*/  FMUL R7, R42, 0.25 ;  /* 0x3e8000002a077820 */ /* 0x000fe20000400000 */
[----:B------:R-:W-:Y:S01]  /*18e0*/  FMUL R6, R47, 0.25 ;  /* 0x3e8000002f067820 */ /* 0x000fe20000400000 */
[----:B------:R-:W-:Y:S01]  /*18f0*/  FSETP.GT.AND P1, PT, |R15|, 8.50705917302346158658e+37, PT ;  /* 0x7e8000000f00780b */ /* 0x000fe20003f24200 */
[----:B------:R-:W-:Y:S01]  /*1900*/  FMUL R5, R54, 0.25 ;  /* 0x3e80000036057820 */ /* 0x000fe20000400000 */
[----:B------:R-:W-:Y:S01]  /*1910*/  FSEL R39, R4, R51, P0 ;  /* 0x0000003304277208 */ /* 0x000fe20000000000 */
[----:B------:R-:W-:Y:S01]  /*1920*/  FMUL R4, R43, 0.25 ;  /* 0x3e8000002b047820 */ /* 0x000fe20000400000 */
[----:B------:R-:W-:Y:S01]  /*1930*/  FSEL R42, R7, R42, P0 ;  /* 0x0000002a072a7208 */ /* 0x000fe20000000000 */
[----:B------:R-:W-:Y:S01]  /*1940*/  FMUL R7, R48, 0.25 ;  /* 0x3e80000030077820 */ /* 0x000fe20000400000 */
[----:B------:R-:W-:Y:S01]  /*1950*/  FSEL R47, R6, R47, P0 ;  /* 0x0000002f062f7208 */ /* 0x000fe20000000000 */
[----:B------:R-:W-:Y:S01]  /*1960*/  FMUL R6, R45, 0.25 ;  /* 0x3e8000002d067820 */ /* 0x000fe20000400000 */
[----:B------:R-:W-:Y:S01]  /*1970*/  FSEL R43, R4, R43, P0 ;  /* 0x0000002b042b7208 */ /* 0x000fe20000000000 */
[----:B------:R-:W-:Y:S01]  /*1980*/  FMUL R4, R49, 0.25 ;  /* 0x3e80000031047820 */ /* 0x000fe20000400000 */
[----:B------:R-:W-:Y:S01]  /*1990*/  LOP3.LUT R9, R2, 0x7, RZ, 0xc0, !PT ;  /* 0x0000000702097812 */ /* 0x000fe200078ec0ff */
[----:B------:R-:W-:Y:S01]  /*19a0*/  FMUL R18, R55, 0.25 ;  /* 0x3e80000037127820 */ /* 0x000fe20000400000 */
[----:B------:R-:W-:Y:S01]  /*19b0*/  FSEL R48, R7, R48, P1 ;  /* 0x0000003007307208 */ /* 0x000fe20000800000 */
[----:B------:R-:W-:Y:S01]  /*19c0*/  FMUL R7, R40, 0.25 ;  /* 0x3e80000028077820 */ /* 0x000fe20000400000 */
[----:B------:R-:W-:Y:S01]  /*19d0*/  FSEL R49, R4, R49, P1 ;  /* 0x0000003104317208 */ /* 0x000fe20000800000 */
[----:B------:R-:W-:Y:S01]  /*19e0*/  FMUL R37, R50, 0.25 ;  /* 0x3e80000032257820 */ /* 0x000fe20000400000 */
[----:B------:R-:W-:Y:S01]  /*19f0*/  FSEL R4, R6, R45, P1 ;  /* 0x0000002d06047208 */ /* 0x000fe20000800000 */
[----:B------:R-:W-:Y:S01]  /*1a00*/  IMAD.SHL.U32 R6, R2, 0x4, RZ ;  /* 0x0000000402067824 */ /* 0x000fe200078e00ff */
[----:B------:R-:W-:Y:S01]  /*1a10*/  LEA R10, R9, UR16, 0x4 ;  /* 0x00000010090a7c11 */ /* 0x000fe2000f8e20ff */
[----:B------:R-:W-:Y:S01]  /*1a20*/  FMUL R22, R15, 8388608 ;  /* 0x4b0000000f167820 */ /* 0x000fe20000400000 */
[----:B------:R-:W-:Y:S01]  /*1a30*/  FSEL R20, R5, R54, P0 ;  /* 0x0000003605147208 */ /* 0x000fe20000000000 */
[----:B------:R-:W-:Y:S01]  /*1a40*/  FMUL R5, R46, 0.25 ;  /* 0x3e8000002e057820 */ /* 0x000fe20000400000 */
[----:B------:R-:W-:Y:S01]  /*1a50*/  FSEL R40, R7, R40, P1 ;  /* 0x0000002807287208 */ /* 0x000fe20000800000 */
[----:B------:R-:W-:Y:S01]  /*1a60*/  IMAD R14, R9, -0x8, R10 ;  /* 0xfffffff8090e7824 */ /* 0x000fe200078e020a */
[----:B------:R-:W-:Y:S01]  /*1a70*/  LOP3.LUT R9, R6, 0x3c0, RZ, 0xc0, !PT ;  /* 0x000003c006097812 */ /* 0x000fe200078ec0ff */
[C---:B------:R-:W-:Y:S01]  /*1a80*/  FMUL R7, R16.reuse, 8388608 ;  /* 0x4b00000010077820 */ /* 0x040fe20000400000 */
[----:B------:R-:W-:Y:S01]  /*1a90*/  FSETP.GEU.AND P3, PT, R16, 1.175494350822287508e-38, PT ;  /* 0x008000001000780b */ /* 0x000fe20003f6e000 */
[----:B------:R-:W-:Y:S01]  /*1aa0*/  FMUL R8, R41, 0.25 ;  /* 0x3e80000029087820 */ /* 0x000fe20000400000 */
[----:B------:R-:W-:Y:S01]  /*1ab0*/  FSEL R46, R5, R46, P0 ;  /* 0x0000002e052e7208 */ /* 0x000fe20000000000 */
[----:B------:R-:W-:Y:S01]  /*1ac0*/  FMUL R5, R52, 0.25 ;  /* 0x3e80000034057820 */ /* 0x000fe20000400000 */
[----:B------:R-:W-:Y:S01]  /*1ad0*/  IADD3 R19, R9, R14, RZ ;  /* 0x0000000e09137210 */ /* 0x000fe20007ffe0ff */
[----:B------:R-:W-:Y:S01]  /*1ae0*/  BAR.SYNC.DEFER_BLOCKING 0x0 ;  /* 0x0000000000007b1d */ /* 0x000fe20000010000 */
[C---:B------:R-:W-:Y:S01]  /*1af0*/  FSETP.GEU.AND P4, PT, |R16|.reuse, 1.175494350822287508e-38, PT ;  /* 0x008000001000780b */ /* 0x040fe20003f8e200 */
[----:B------:R-:W-:Y:S01]  /*1b00*/  FMUL R26, R53, 0.25 ;  /* 0x3e800000351a7820 */ /* 0x000fe20000400000 */
[----:B------:R-:W-:Y:S01]  /*1b10*/  FSEL R14, R7, R16, !P3 ;  /* 0x00000010070e7208 */ /* 0x000fe20005800000 */
[----:B------:R-:W-:Y:S01]  /*1b20*/  @P0 FMUL R16, R16, 0.25 ;  /* 0x3e80000010100820 */ /* 0x000fe20000400000 */
[----:B------:R-:W-:Y:S01]  /*1b30*/  FSEL R18, R18, R55, P0 ;  /* 0x0000003712127208 */ /* 0x000fe20000000000 */
[----:B------:R-:W-:Y:S01]  /*1b40*/  ULDC.64 UR4, c[0x0][0x270] ;  /* 0x00009c0000047ab9 */ /* 0x000fe20000000a00 */
[----:B------:R-:W-:Y:S01]  /*1b50*/  FSEL R37, R37, R50, P0 ;  /* 0x0000003225257208 */ /* 0x000fe20000000000 */
[----:B------:R-:W-:Y:S01]  /*1b60*/  UIMAD UR4, UR7, UR4, URZ ;  /* 0x00000004070472a4 */ /* 0x000fe2000f8e023f */
[----:B------:R-:W-:-:S02]  /*1b70*/  FSETP.GEU.AND P0, PT, |R15|, 1.175494350822287508e-38, PT ;  /* 0x008000000f00780b */ /* 0x000fc40003f0e200 */
[----:B------:R-:W-:Y:S01]  /*1b80*/  FSEL R28, R5, R52, P1 ;  /* 0x00000034051c7208 */ /* 0x000fe20000800000 */
[----:B------:R-:W-:Y:S01]  /*1b90*/  FMUL R5, R44, 0.25 ;  /* 0x3e8000002c057820 */ /* 0x000fe20000400000 */
[----:B------:R-:W-:Y:S01]  /*1ba0*/  FSETP.GEU.AND P2, PT, R15, 1.175494350822287508e-38, PT ;  /* 0x008000000f00780b */ /* 0x000fe20003f4e000 */
[----:B------:R-:W-:Y:S01]  /*1bb0*/  @!P4 FMUL R16, R16, 16777216 ;  /* 0x4b8000001010c820 */ /* 0x000fe20000400000 */
[----:B------:R-:W-:Y:S01]  /*1bc0*/  MOV R21, 0x3dc6b27f ;  /* 0x3dc6b27f00157802 */ /* 0x000fe20000000f00 */
[----:B------:R-:W-:Y:S01]  /*1bd0*/  @!P4 FMUL R47, R47, 16777216 ;  /* 0x4b8000002f2fc820 */ /* 0x000fe20000400000 */
[----:B------:R-:W-:Y:S01]  /*1be0*/  FSEL R22, R22, R15, !P2 ;  /* 0x0000000f16167208 */ /* 0x000fe20005000000 */
[----:B------:R-:W-:Y:S01]  /*1bf0*/  @P1 FMUL R15, R15, 0.25 ;  /* 0x3e8000000f0f1820 */ /* 0x000fe20000400000 */
[----:B------:R-:W-:Y:S01]  /*1c00*/  FSEL R6, R5, R44, P1 ;  /* 0x0000002c05067208 */ /* 0x000fe20000800000 */
[----:B------:R-:W-:Y:S01]  /*1c10*/  MUFU.RCP R16, R16 ;  /* 0x0000001000107308 */ /* 0x000fe20000001000 */
[----:B------:R-:W-:Y:S01]  /*1c20*/  FSEL R5, R8, R41, P1 ;  /* 0x0000002908057208 */ /* 0x000fe20000800000 */
[----:B------:R-:W-:-:S02]  /*1c30*/  IMAD.SHL.U32 R8, R2, 0x8, RZ ;  /* 0x0000000802087824 */ /* 0x000fc400078e00ff */
[----:B------:R-:W-:Y:S01]  /*1c40*/  @!P0 FMUL R15, R15, 16777216 ;  /* 0x4b8000000f0f8820 */ /* 0x000fe20000400000 */
[----:B------:R-:W-:Y:S01]  /*1c50*/  VIADD R7, R22, 0xc0cafb0d ;  /* 0xc0cafb0d16077836 */ /* 0x000fe20000000000 */
[----:B------:R-:W-:Y:S01]  /*1c60*/  FSEL R45, RZ, -23, P2 ;  /* 0xc1b80000ff2d7808 */ /* 0x000fe20001000000 */
[----:B------:R-:W-:Y:S01]  /*1c70*/  @!P0 FMUL R6, R6, 16777216 ;  /* 0x4b80000006068820 */ /* 0x000fe20000400000 */
[----:B------:R-:W-:Y:S01]  /*1c80*/  LOP3.LUT R24, R8, 0xf80, RZ, 0xc0, !PT ;  /* 0x00000f8008187812 */ /* 0x000fe200078ec0ff */
[----:B------:R-:W-:Y:S01]  /*1c90*/  @!P0 FMUL R4, R4, 16777216 ;  /* 0x4b80000004048820 */ /* 0x000fe20000400000 */
[----:B------:R-:W-:Y:S01]  /*1ca0*/  IADD3 R8, R14, -0x3f3504f3, RZ ;  /* 0xc0cafb0d0e087810 */ /* 0x000fe20007ffe0ff */
[----:B------:R-:W0:Y:S01]  /*1cb0*/  MUFU.RCP R15, R15 ;  /* 0x0000000f000f7308 */ /* 0x000e220000001000 */
[----:B------:R-:W-:Y:S01]  /*1cc0*/  LOP3.LUT R9, R7, 0xff800000, RZ, 0xc0, !PT ;  /* 0xff80000007097812 */ /* 0x000fe200078ec0ff */
[----:B------:R-:W-:Y:S01]  /*1cd0*/  @!P0 FMUL R5, R5, 16777216 ;  /* 0x4b80000005058820 */ /* 0x000fe20000400000 */
[----:B------:R-:W-:Y:S01]  /*1ce0*/  LOP3.LUT R11, R8, 0xff800000, RZ, 0xc0, !PT ;  /* 0xff800000080b7812 */ /* 0x000fe200078ec0ff */
[----:B------:R-:W-:Y:S01]  /*1cf0*/  @!P4 FMUL R46, R46, 16777216 ;  /* 0x4b8000002e2ec820 */ /* 0x000fe20000400000 */
[----:B------:R-:W-:Y:S01]  /*1d00*/  I2FP.F32.S32 R8, R9 ;  /* 0x0000000900087245 */ /* 0x000fe20000201400 */
[----:B------:R-:W-:Y:S01]  /*1d10*/  @!P4 FMUL R43, R43, 16777216 ;  /* 0x4b8000002b2bc820 */ /* 0x000fe20000400000 */
[----:B------:R-:W-:Y:S01]  /*1d20*/  LOP3.LUT R44, R2, 0x8, RZ, 0xc0, !PT ;  /* 0x00000008022c7812 */ /* 0x000fe200078ec0ff */
[----:B------:R-:W-:Y:S01]  /*1d30*/  @!P4 FMUL R42, R42, 16777216 ;  /* 0x4b8000002a2ac820 */ /* 0x000fe20000400000 */
[----:B------:R-:W-:Y:S01]  /*1d40*/  IADD3 R29, R14, -R11, RZ ;  /* 0x8000000b0e1d7210 */ /* 0x000fe20007ffe0ff */
[----:B------:R-:W-:Y:S01]  /*1d50*/  FFMA.FTZ R45, R8, 1.1920928955078125e-07, R45 ;  /* 0x34000000082d7823 */ /* 0x000fe2000001002d */
[----:B------:R-:W-:Y:S01]  /*1d60*/  IMAD.IADD R8, R22, 0x1, -R9 ;  /* 0x0000000116087824 */ /* 0x000fe200078e0a09 */
[----:B------:R-:W-:Y:S01]  /*1d70*/  LEA R17, R44, R10, 0x9 ;  /* 0x0000000a2c117211 */ /* 0x000fe200078e48ff */
[----:B------:R-:W-:Y:S01]  /*1d80*/  @!P0 FMUL R40, R40, 16777216 ;  /* 0x4b80000028288820 */ /* 0x000fe20000400000 */
[----:B------:R-:W-:Y:S01]  /*1d90*/  FADD R29, R29, -1 ;  /* 0xbf8000001d1d7421 */ /* 0x000fe20000000000 */
[----:B------:R-:W-:Y:S01]  /*1da0*/  FADD R8, R8, -1 ;  /* 0xbf80000008087421 */ /* 0x000fe20000000000 */
[----:B------:R-:W-:Y:S01]  /*1db0*/  FSEL R13, RZ, -23, P3 ;  /* 0xc1b80000ff0d7808 */ /* 0x000fe20001800000 */
[----:B------:R-:W-:-:S02]  /*1dc0*/  IMAD.IADD R24, R24, 0x1, R17 ;  /* 0x0000000118187824 */ /* 0x000fc400078e0211 */
[----:B0-----:R-:W-:Y:S01]  /*1dd0*/  FMUL R17, R15, R6 ;  /* 0x000000060f117220 */ /* 0x001fe20000400000 */
[CC--:B------:R-:W-:Y:S01]  /*1de0*/  FFMA.FTZ R9, R8.reuse, R21.reuse, -0.16845393180847167969 ;  /* 0xbe2c7f3008097423 */ /* 0x0c0fe20000010015 */
[----:B------:R-:W-:Y:S01]  /*1df0*/  FFMA.FTZ R6, R29, R21, -0.16845393180847167969 ;  /* 0xbe2c7f301d067423 */ /* 0x000fe20000010015 */
[----:B------:R-:W-:Y:S01]  /*1e00*/  I2FP.F32.S32 R10, R11 ;  /* 0x0000000b000a7245 */ /* 0x000fe20000201400 */
[----:B------:R-:W-:Y:S01]  /*1e10*/  FMUL R11, R15, R4 ;  /* 0x000000040f0b7220 */ /* 0x000fe20000400000 */
[----:B------:R-:W-:Y:S01]  /*1e20*/  FFMA.FTZ R9, R8, R9, 0.1716887056827545166 ;  /* 0x3e2fcf2a08097423 */ /* 0x000fe20000010009 */
[----:B------:R-:W-:Y:S01]  /*1e30*/  FFMA.FTZ R6, R29, R6, 0.1716887056827545166 ;  /* 0x3e2fcf2a1d067423 */ /* 0x000fe20000010006 */
[----:B------:R-:W-:Y:S01]  /*1e40*/  FMUL R30, R15, R5 ;  /* 0x000000050f1e7220 */ /* 0x000fe20000400000 */
[----:B------:R-:W-:Y:S01]  /*1e50*/  LEA.HI R44, R44, R19, RZ, 0x1f ;  /* 0x000000132c2c7211 */ /* 0x000fe200078ff8ff */
[----:B------:R-:W-:Y:S01]  /*1e60*/  FFMA.FTZ R9, R8, R9, -0.17900948226451873779 ;  /* 0xbe374e4308097423 */ /* 0x000fe20000010009 */
[----:B------:R-:W-:Y:S01]  /*1e70*/  FFMA.FTZ R13, R10, 1.1920928955078125e-07, R13 ;  /* 0x340000000a0d7823 */ /* 0x000fe2000001000d */
[----:B------:R-:W-:Y:S01]  /*1e80*/  @!P4 FMUL R18, R18, 16777216 ;  /* 0x4b8000001212c820 */ /* 0x000fe20000400000 */
[----:B------:R-:W-:Y:S01]  /*1e90*/  @!P4 FMUL R20, R20, 16777216 ;  /* 0x4b8000001414c820 */ /* 0x000fe20000400000 */
[----:B------:R-:W-:Y:S01]  /*1ea0*/  @!P4 FMUL R39, R39, 16777216 ;  /* 0x4b8000002727c820 */ /* 0x000fe20000400000 */
[----:B------:R-:W-:Y:S01]  /*1eb0*/  @!P4 FMUL R37, R37, 16777216 ;  /* 0x4b8000002525c820 */ /* 0x000fe20000400000 */
[C---:B------:R-:W-:Y:S01]  /*1ec0*/  FMUL R7, R16.reuse, R47 ;  /* 0x0000002f10077220 */ /* 0x040fe20000400000 */
[C---:B------:R-:W-:Y:S01]  /*1ed0*/  FMUL R46, R16.reuse, R46 ;  /* 0x0000002e102e7220 */ /* 0x040fe20000400000 */
[C---:B------:R-:W-:Y:S01]  /*1ee0*/  FMUL R10, R16.reuse, R43 ;  /* 0x0000002b100a7220 */ /* 0x040fe20000400000 */
[----:B------:R-:W-:Y:S01]  /*1ef0*/  FMUL R19, R16, R42 ;  /* 0x0000002a10137220 */ /* 0x000fe20000400000 */
[----:B------:R-:W-:Y:S01]  /*1f00*/  FMUL R40, R15, R40 ;  /* 0x000000280f287220 */ /* 0x000fe20000400000 */
[----:B------:R-:W-:Y:S01]  /*1f10*/  FFMA.FTZ R6, R29, R6, -0.17900948226451873779 ;  /* 0xbe374e431d067423 */ /* 0x000fe20000010006 */
[----:B------:R-:W-:Y:S01]  /*1f20*/  FFMA.FTZ R9, R8, R9, 0.20512372255325317383 ;  /* 0x3e520bf408097423 */ /* 0x000fe20000010009 */
[----:B------:R-:W-:Y:S01]  /*1f30*/  F2FP.F16.F32.PACK_AB R5, R11, R30 ;  /* 0x0000001e0b05723e */ /* 0x000fe200000000ff */
[C---:B------:R-:W-:Y:S01]  /*1f40*/  FMUL R18, R16.reuse, R18 ;  /* 0x0000001210127220 */ /* 0x040fe20000400000 */
[C---:B------:R-:W-:Y:S01]  /*1f50*/  FMUL R20, R16.reuse, R20 ;  /* 0x0000001410147220 */ /* 0x040fe20000400000 */
[C---:B------:R-:W-:Y:S01]  /*1f60*/  FMUL R39, R16.reuse, R39 ;  /* 0x0000002710277220 */ /* 0x040fe20000400000 */
[----:B------:R-:W-:Y:S01]  /*1f70*/  FMUL R37, R16, R37 ;  /* 0x0000002510257220 */ /* 0x000fe20000400000 */
[----:B------:R-:W-:Y:S01]  /*1f80*/  FFMA.FTZ R30, R29, R6, 0.20512372255325317383 ;  /* 0x3e520bf41d1e7423 */ /* 0x000fe20000010006 */
[----:B------:R-:W0:Y:S01]  /*1f90*/  LDC R16, c[0x0][0x278] ;  /* 0x00009e00ff107b82 */ /* 0x000e220000000800 */
[----:B------:R-:W-:Y:S01]  /*1fa0*/  F2FP.F16.F32.PACK_AB R4, R17, R40 ;  /* 0x000000281104723e */ /* 0x000fe200000000ff */
[----:B------:R-:W-:Y:S01]  /*1fb0*/  FFMA.FTZ R9, R8, R9, -0.24046532809734344482 ;  /* 0xbe763c8b08097423 */ /* 0x000fe20000010009 */
[----:B------:R-:W-:Y:S01]  /*1fc0*/  F2FP.F16.F32.PACK_AB R6, R46, R19 ;  /* 0x000000132e06723e */ /* 0x000fe200000000ff */
[----:B------:R-:W-:Y:S01]  /*1fd0*/  @!P0 FMUL R49, R49, 16777216 ;  /* 0x4b80000031318820 */ /* 0x000fe20000400000 */
[----:B------:R-:W-:Y:S01]  /*1fe0*/  F2FP.F16.F32.PACK_AB R7, R7, R10 ;  /* 0x0000000a0707723e */ /* 0x000fe200000000ff */
[----:B------:R-:W-:Y:S01]  /*1ff0*/  FFMA.FTZ R9, R8, R9, 0.28857114911079406738 ;  /* 0x3e93bf9908097423 */ /* 0x000fe20000010009 */
[----:B------:R-:W-:Y:S01]  /*2000*/  SHF.R.U32.HI R47, RZ, 0x8, R2 ;  /* 0x00000008ff2f7819 */ /* 0x000fe20000011602 */
[----:B------:R-:W-:Y:S01]  /*2010*/  @!P0 FMUL R28, R28, 16777216 ;  /* 0x4b8000001c1c8820 */ /* 0x000fe20000400000 */
[----:B------:R-:W-:Y:S01]  /*2020*/  FSEL R26, R26, R53, P1 ;  /* 0x000000351a1a7208 */ /* 0x000fe20000800000 */
[----:B------:R1:W-:Y:S01]  /*2030*/  STSM.16.M88.4 [R24], R4 ;  /* 0x0000000418007844 */ /* 0x0003e20000000200 */
[----:B------:R-:W-:Y:S01]  /*2040*/  FFMA.FTZ R9, R8, R9, -0.36067417263984680176 ;  /* 0xbeb8aa4908097423 */ /* 0x000fe20000010009 */
[----:B------:R-:W-:Y:S01]  /*2050*/  SGXT.U32 R47, R47, 0x1 ;  /* 0x000000012f2f781a */ /* 0x000fe20000000000 */
[----:B------:R-:W-:Y:S01]  /*2060*/  @!P0 FMUL R48, R48, 16777216 ;  /* 0x4b80000030308820 */ /* 0x000fe20000400000 */
[----:B------:R-:W-:Y:S01]  /*2070*/  LOP3.LUT R38, R2, 0x1ff, RZ, 0xc0, !PT ;  /* 0x000001ff02267812 */ /* 0x000fe200078ec0ff */
[----:B------:R-:W-:Y:S01]  /*2080*/  FFMA.FTZ R9, R8, R9, 0.48089820146560668945 ;  /* 0x3ef6384a08097423 */ /* 0x000fe20000010009 */
[----:B------:R-:W-:Y:S01]  /*2090*/  @!P0 FMUL R26, R26, 16777216 ;  /* 0x4b8000001a1a8820 */ /* 0x000fe20000400000 */
[----:B------:R-:W2:Y:S01]  /*20a0*/  LDC.64 R42, c[0x0][0x228] ;  /* 0x00008a00ff2a7b82 */ /* 0x000ea20000000a00 */
[----:B------:R-:W-:Y:S01]  /*20b0*/  LEA R38, R38, UR16, 0x4 ;  /* 0x0000001026267c11 */ /* 0x000fe2000f8e20ff */
[C---:B------:R-:W-:Y:S01]  /*20c0*/  FFMA.FTZ R9, R8.reuse, R9, -0.72134751081466674805 ;  /* 0xbf38aa3b08097423 */ /* 0x040fe20000010009 */
[C---:B------:R-:W-:Y:S01]  /*20d0*/  FMUL R41, R15.reuse, R49 ;  /* 0x000000310f297220 */ /* 0x040fe20000400000 */
[C---:B------:R-:W-:Y:S01]  /*20e0*/  FMUL R26, R15.reuse, R26 ;  /* 0x0000001a0f1a7220 */ /* 0x040fe20000400000 */
[----:B------:R-:W-:Y:S01]  /*20f0*/  FMUL R28, R15, R28 ;  /* 0x0000001c0f1c7220 */ /* 0x000fe20000400000 */
[----:B------:R-:W-:Y:S01]  /*2100*/  FMUL R9, R8, R9 ;  /* 0x0000000908097220 */ /* 0x000fe20000400000 */
[----:B0-----:R-:W-:-:S02]  /*2110*/  IMAD R47, R47, R16, RZ ;  /* 0x000000102f2f7224 */ /* 0x001fc400078e02ff */
[----:B------:R-:W-:Y:S01]  /*2120*/  FMUL R49, R15, R48 ;  /* 0x000000300f317220 */ /* 0x000fe20000400000 */
[C---:B------:R-:W-:Y:S01]  /*2130*/  FFMA.FTZ R30, R29.reuse, R30, -0.24046532809734344482 ;  /* 0xbe763c8b1d1e7423 */ /* 0x040fe2000001001e */
[----:B------:R-:W-:Y:S01]  /*2140*/  FMUL R9, R8, R9 ;  /* 0x0000000908097220 */ /* 0x000fe20000400000 */
[----:B------:R-:W-:Y:S01]  /*2150*/  IMAD R15, R16, 0x2, R47 ;  /* 0x00000002100f7824 */ /* 0x000fe200078e022f */
[----:B------:R-:W-:Y:S01]  /*2160*/  USHF.L.U32 UR6, UR4, 0x1, URZ ;  /* 0x0000000104067899 */ /* 0x000fe2000800063f */
[C---:B------:R-:W-:Y:S01]  /*2170*/  FFMA.FTZ R30, R29.reuse, R30, 0.28857114911079406738 ;  /* 0x3e93bf991d1e7423 */ /* 0x040fe2000001001e */
[----:B-1----:R-:W-:Y:S01]  /*2180*/  FFMA.FTZ R4, R8, 1.4426950216293334961, R9 ;  /* 0x3fb8aa3b08047823 */ /* 0x002fe20000010009 */
[----:B------:R-:W-:Y:S01]  /*2190*/  BAR.SYNC.DEFER_BLOCKING 0x0 ;  /* 0x0000000000007b1d */ /* 0x000fe20000010000 */
[----:B------:R-:W-:Y:S01]  /*21a0*/  LEA R17, R16, R15, 0x1 ;  /* 0x0000000f10117211 */ /* 0x000fe200078e08ff */
[----:B------:R-:W-:Y:S02]  /*21b0*/  IMAD R5, R0, UR5, RZ ;  /* 0x0000000500057c24 */ /* 0x000fe4000f8e02ff */
[----:B------:R-:W-:Y:S01]  /*21c0*/  FFMA.FTZ R30, R29, R30, -0.36067417263984680176 ;  /* 0xbeb8aa491d1e7423 */ /* 0x000fe2000001001e */
[----:B------:R-:W-:Y:S01]  /*21d0*/  FADD R45, R45, R4 ;  /* 0x000000042d2d7221 */ /* 0x000fe20000000000 */
[----:B------:R-:W-:Y:S01]  /*21e0*/  F2FP.F16.F32.PACK_AB R4, R28, R49 ;  /* 0x000000311c04723e */ /* 0x000fe200000000ff */
[----:B------:R-:W-:Y:S01]  /*21f0*/  IMAD R19, R16, 0x2, R17 ;  /* 0x0000000210137824 */ /* 0x000fe200078e0211 */
[----:B------:R-:W-:Y:S01]  /*2200*/  SHF.L.U32 R7, R5, 0x1, RZ ;  /* 0x0000000105077819 */ /* 0x000fe200000006ff */
[----:B------:R-:W-:Y:S01]  /*2210*/  FFMA.FTZ R30, R29, R30, 0.48089820146560668945 ;  /* 0x3ef6384a1d1e7423 */ /* 0x000fe2000001001e */
[----:B------:R-:W-:Y:S01]  /*2220*/  IMAD.HI R46, R5, 0x2, RZ ;  /* 0x00000002052e7827 */ /* 0x000fe200078e02ff */
[----:B------:R-:W-:Y:S01]  /*2230*/  F2FP.F16.F32.PACK_AB R5, R26, R41 ;  /* 0x000000291a05723e */ /* 0x000fe200000000ff */
[----:B------:R-:W-:Y:S01]  /*2240*/  UIMAD.WIDE UR4, UR4, 0x2, URZ ;  /* 0x00000002040478a5 */ /* 0x000fe2000f8e023f */
[----:B------:R-:W-:Y:S01]  /*2250*/  LEA R21, R16, R19, 0x1 ;  /* 0x0000001310157211 */ /* 0x000fe200078e08ff */
[----:B------:R-:W-:Y:S01]  /*2260*/  FFMA.FTZ R30, R29, R30, -0.72134751081466674805 ;  /* 0xbf38aa3b1d1e7423 */ /* 0x000fe2000001001e */
[----:B--2---:R-:W-:-:S02]  /*2270*/  IADD3 R42, P3, P4, R7, UR6, R42 ;  /* 0x00000006072a7c10 */ /* 0x004fc4000fc7e02a */
[----:B------:R-:W-:Y:S01]  /*2280*/  F2FP.F16.F32.PACK_AB R6, R20, R37 ;  /* 0x000000251406723e */ /* 0x000fe200000000ff */
[----:B------:R-:W-:Y:S01]  /*2290*/  IMAD R23, R16, 0x2, R21 ;  /* 0x0000000210177824 */ /* 0x000fe200078e0215 */
[----:B------:R-:W-:Y:S01]  /*22a0*/  F2FP.F16.F32.PACK_AB R7, R18, R39 ;  /* 0x000000271207723e */ /* 0x000fe200000000ff */
[C---:B------:R-:W-:Y:S01]  /*22b0*/  FMUL R30, R29.reuse, R30 ;  /* 0x0000001e1d1e7220 */ /* 0x040fe20000400000 */
[----:B------:R-:W-:Y:S01]  /*22c0*/  ISETP.GE.U32.AND P1, PT, R22, 0x7f800000, PT ;  /* 0x7f8000001600780c */ /* 0x000fe20003f26070 */
[----:B------:R-:W-:Y:S01]  /*22d0*/  ULDC UR4, c[0x0][0x27c] ;  /* 0x00009f0000047ab9 */ /* 0x000fe20000000800 */
[----:B------:R-:W-:Y:S01]  /*22e0*/  LEA R25, R16, R23, 0x1 ;  /* 0x0000001710197211 */ /* 0x000fe200078e08ff */
[C---:B------:R-:W-:Y:S01]  /*22f0*/  FMUL R30, R29.reuse, R30 ;  /* 0x0000001e1d1e7220 */ /* 0x040fe20000400000 */
[----:B------:R-:W0:Y:S01]  /*2300*/  LDS.128 R8, [R38] ;  /* 0x0000000026087984 */ /* 0x000e220000000c00 */
[----:B------:R-:W-:Y:S01]  /*2310*/  ISETP.GE.U32.AND P2, PT, R14, 0x7f800000, PT ;  /* 0x7f8000000e00780c */ /* 0x000fe20003f46070 */
[----:B------:R-:W-:Y:S01]  /*2320*/  UIMAD UR4, UR7, UR4, URZ ;  /* 0x00000004070472a4 */ /* 0x000fe2000f8e023f */
[----:B------:R-:W-:Y:S01]  /*2330*/  IMAD R27, R16, 0x2, R25 ;  /* 0x00000002101b7824 */ /* 0x000fe200078e0219 */
[----:B------:R-:W-:Y:S01]  /*2340*/  BAR.SYNC.DEFER_BLOCKING 0x0 ;  /* 0x0000000000007b1d */ /* 0x000fe20000010000 */
[----:B------:R-:W-:Y:S01]  /*2350*/  FFMA.FTZ R30, R29, 1.4426950216293334961, R30 ;  /* 0x3fb8aa3b1d1e7823 */ /* 0x000fe2000001001e */
[----:B------:R-:W-:Y:S01]  /*2360*/  IADD3.X R46, R46, UR5, R43, P3, P4 ;  /* 0x000000052e2e7c10 */ /* 0x000fe20009fe842b */
[----:B------:R-:W-:Y:S01]  /*2370*/  USHF.L.U32 UR6, UR4, 0x2, URZ ;  /* 0x0000000204067899 */ /* 0x000fe2000800063f */
[----:B------:R-:W-:Y:S01]  /*2380*/  LEA R29, R16, R27, 0x1 ;  /* 0x0000001b101d7211 */ /* 0x000fe200078e08ff */
[----:B------:R-:W-:-:S02]  /*2390*/  @P1 IMAD.MOV.U32 R35, RZ, RZ, 0x7f800000 ;  /* 0x7f800000ff231424 */ /* 0x000fc400078e00ff */
[----:B------:R-:W-:Y:S01]  /*23a0*/  FADD R13, R13, R30 ;  /* 0x0000001e0d0d7221 */ /* 0x000fe20000000000 */
[C---:B------:R-:W-:Y:S01]  /*23b0*/  LEA R48, P3, R47.reuse, R42, 0x1 ;  /* 0x0000002a2f307211 */ /* 0x040fe200078608ff */
[----:B------:R-:W-:Y:S01]  /*23c0*/  UIMAD.WIDE UR4, UR4, 0x4, URZ ;  /* 0x00000004040478a5 */ /* 0x000fe2000f8e023f */
[----:B------:R-:W-:Y:S02]  /*23d0*/  IMAD R31, R16, 0x2, R29 ;  /* 0x00000002101f7824 */ /* 0x000fe400078e021d */
[----:B------:R-:W-:Y:S01]  /*23e0*/  @P1 FFMA.FTZ R45, R22, R35, +INF ;  /* 0x7f800000162d1423 */ /* 0x000fe20000010023 */
[----:B------:R-:W-:Y:S01]  /*23f0*/  @P2 IMAD.MOV.U32 R41, RZ, RZ, 0x7f800000 ;  /* 0x7f800000ff292424 */ /* 0x000fe200078e00ff */
[----:B------:R-:W-:Y:S02]  /*2400*/  FSETP.NEU.AND P1, PT, R14, RZ, PT ;  /* 0x000000ff0e00720b */ /* 0x000fe40003f2d000 */
[----:B------:R-:W-:Y:S01]  /*2410*/  LEA R33, R16, R31, 0x1 ;  /* 0x0000001f10217211 */ /* 0x000fe200078e08ff */
[----:B------:R-:W-:Y:S01]  /*2420*/  @P2 FFMA.FTZ R13, R14, R41, +INF ;  /* 0x7f8000000e0d2423 */ /* 0x000fe20000010029 */
[----:B------:R-:W-:-:S02]  /*2430*/  LEA.HI.X.SX32 R49, R47, R46, 0x1, P3 ;  /* 0x0000002e2f317211 */ /* 0x000fc400018f0eff */
[----:B------:R-:W-:Y:S01]  /*2440*/  FSETP.NEU.AND P0, PT, R22, RZ, PT ;  /* 0x000000ff1600720b */ /* 0x000fe20003f0d000 */
[C---:B------:R-:W-:Y:S01]  /*2450*/  IMAD R35, R16.reuse, 0x2, R33 ;  /* 0x0000000210237824 */ /* 0x040fe200078e0221 */
[-C--:B------:R-:W-:Y:S02]  /*2460*/  LEA R14, P2, R15, R42.reuse, 0x1 ;  /* 0x0000002a0f0e7211 */ /* 0x080fe400078408ff */
[----:B------:R-:W-:Y:S01]  /*2470*/  LEA R18, P4, R19, R42, 0x1 ;  /* 0x0000002a13127211 */ /* 0x000fe200078808ff */
[----:B------:R1:W-:Y:S01]  /*2480*/  STSM.16.M88.4 [R24], R4 ;  /* 0x0000000418007844 */ /* 0x0003e20000000200 */
[C---:B------:R-:W-:Y:S01]  /*2490*/  LEA R37, R16.reuse, R35, 0x1 ;  /* 0x0000002310257211 */ /* 0x040fe200078e08ff */
[----:B------:R-:W-:Y:S03]  /*24a0*/  BAR.SYNC.DEFER_BLOCKING 0x0 ;  /* 0x0000000000007b1d */ /* 0x000fe60000010000 */
[----:B------:R-:W-:-:S02]  /*24b0*/  LEA R39, R16, R37, 0x1 ;  /* 0x0000002510277211 */ /* 0x000fc400078e08ff */
[-C--:B------:R-:W-:Y:S02]  /*24c0*/  LEA R20, P5, R21, R42.reuse, 0x1 ;  /* 0x0000002a15147211 */ /* 0x080fe400078a08ff */
[----:B------:R-:W-:Y:S01]  /*24d0*/  LEA R22, P6, R23, R42, 0x1 ;  /* 0x0000002a17167211 */ /* 0x000fe200078c08ff */
[C---:B------:R-:W-:Y:S01]  /*24e0*/  IMAD R41, R16.reuse, 0x2, R39 ;  /* 0x0000000210297824 */ /* 0x040fe200078e0227 */
[-C--:B------:R-:W-:Y:S02]  /*24f0*/  LEA.HI.X.SX32 R15, R15, R46.reuse, 0x1, P2 ;  /* 0x0000002e0f0f7211 */ /* 0x080fe400010f0eff */
[----:B------:R-:W-:Y:S02]  /*2500*/  LEA.HI.X.SX32 R19, R19, R46, 0x1, P4 ;  /* 0x0000002e13137211 */ /* 0x000fe400020f0eff */
[----:B------:R-:W-:Y:S02]  /*2510*/  LEA R43, R16, R41, 0x1 ;  /* 0x00000029102b7211 */ /* 0x000fe400078e08ff */
[----:B------:R-:W-:-:S02]  /*2520*/  LEA R16, P3, R17, R42, 0x1 ;  /* 0x0000002a11107211 */ /* 0x000fc400078608ff */
[-C--:B------:R-:W-:Y:S02]  /*2530*/  LEA.HI.X.SX32 R21, R21, R46.reuse, 0x1, P5 ;  /* 0x0000002e15157211 */ /* 0x080fe400028f0eff */
[----:B------:R-:W-:Y:S02]  /*2540*/  LEA.HI.X.SX32 R17, R17, R46, 0x1, P3 ;  /* 0x0000002e11117211 */ /* 0x000fe400018f0eff */
[-C--:B-1----:R-:W-:Y:S02]  /*2550*/  LEA R24, P2, R25, R42.reuse, 0x1 ;  /* 0x0000002a19187211 */ /* 0x082fe400078408ff */
[-C--:B------:R-:W-:Y:S02]  /*2560*/  LEA R26, P3, R27, R42.reuse, 0x1 ;  /* 0x0000002a1b1a7211 */ /* 0x080fe400078608ff */
[-C--:B------:R-:W-:Y:S01]  /*2570*/  LEA R28, P4, R29, R42.reuse, 0x1 ;  /* 0x0000002a1d1c7211 */ /* 0x080fe200078808ff */
[----:B------:R1:W2:Y:S01]  /*2580*/  LDS.128 R4, [R38] ;  /* 0x0000000026047984 */ /* 0x0002a20000000c00 */
[----:B------:R-:W-:-:S02]  /*2590*/  LEA R30, P5, R31, R42, 0x1 ;  /* 0x0000002a1f1e7211 */ /* 0x000fc400078a08ff */
[----:B------:R-:W-:Y:S01]  /*25a0*/  LEA.HI.X.SX32 R23, R23, R46, 0x1, P6 ;  /* 0x0000002e17177211 */ /* 0x000fe200030f0eff */
[----:B0-----:R-:W-:Y:S01]  /*25b0*/  STG.E.U16 desc[UR24][R48.64], R8 ;  /* 0x0000000830007986 */ /* 0x001fe2000c101518 */
[----:B------:R-:W-:Y:S02]  /*25c0*/  LEA R32, P6, R33, R42, 0x1 ;  /* 0x0000002a21207211 */ /* 0x000fe400078c08ff */
[-C--:B------:R-:W-:Y:S01]  /*25d0*/  LEA.HI.X.SX32 R25, R25, R46.reuse, 0x1, P2 ;  /* 0x0000002e19197211 */ /* 0x080fe200010f0eff */
[----:B------:R0:W-:Y:S01]  /*25e0*/  STG.E.U16 desc[UR24][R14.64], R9 ;  /* 0x000000090e007986 */ /* 0x0001e2000c101518 */
[-C--:B------:R-:W-:Y:S02]  /*25f0*/  LEA.HI.X.SX32 R27, R27, R46.reuse, 0x1, P3 ;  /* 0x0000002e1b1b7211 */ /* 0x080fe400018f0eff */
[-C--:B------:R-:W-:Y:S01]  /*2600*/  LEA.HI.X.SX32 R29, R29, R46.reuse, 0x1, P4 ;  /* 0x0000002e1d1d7211 */ /* 0x080fe200020f0eff */
[----:B------:R3:W-:Y:S01]  /*2610*/  STG.E.U16 desc[UR24][R16.64], R10 ;  /* 0x0000000a10007986 */ /* 0x0007e2000c101518 */
[----:B------:R-:W-:-:S02]  /*2620*/  LEA.HI.X.SX32 R31, R31, R46, 0x1, P5 ;  /* 0x0000002e1f1f7211 */ /* 0x000fc400028f0eff */
[-C--:B------:R-:W-:Y:S01]  /*2630*/  LEA R34, P2, R35, R42.reuse, 0x1 ;  /* 0x0000002a23227211 */ /* 0x080fe200078408ff */
[----:B------:R4:W-:Y:S01]  /*2640*/  STG.E.U16 desc[UR24][R18.64], R11 ;  /* 0x0000000b12007986 */ /* 0x0009e2000c101518 */
[-C--:B------:R-:W-:Y:S02]  /*2650*/  LEA R36, P3, R37, R42.reuse, 0x1 ;  /* 0x0000002a25247211 */ /* 0x080fe400078608ff */
[-C--:B-1----:R-:W-:Y:S02]  /*2660*/  LEA R38, P4, R39, R42.reuse, 0x1 ;  /* 0x0000002a27267211 */ /* 0x082fe400078808ff */
[----:B------:R-:W-:Y:S02]  /*2670*/  LEA R40, P5, R41, R42, 0x1 ;  /* 0x0000002a29287211 */ /* 0x000fe400078a08ff */
[----:B------:R-:W-:Y:S02]  /*2680*/  LEA.HI.X.SX32 R33, R33, R46, 0x1, P6 ;  /* 0x0000002e21217211 */ /* 0x000fe400030f0eff */
[----:B------:R-:W-:-:S02]  /*2690*/  LEA R42, P6, R43, R42, 0x1 ;  /* 0x0000002a2b2a7211 */ /* 0x000fc400078c08ff */
[----:B0-----:R-:W-:Y:S02]  /*26a0*/  PRMT R15, R8, 0x7632, R15 ;  /* 0x00007632080f7816 */ /* 0x001fe4000000000f */
[-C--:B------:R-:W-:Y:S02]  /*26b0*/  LEA.HI.X.SX32 R35, R35, R46.reuse, 0x1, P2 ;  /* 0x0000002e23237211 */ /* 0x080fe400010f0eff */
[-C--:B------:R-:W-:Y:S01]  /*26c0*/  LEA.HI.X.SX32 R37, R37, R46.reuse, 0x1, P3 ;  /* 0x0000002e25257211 */ /* 0x080fe200018f0eff */
[----:B------:R0:W-:Y:S01]  /*26d0*/  STG.E.U16 desc[UR24][R20.64], R15 ;  /* 0x0000000f14007986 */ /* 0x0001e2000c101518 */
[-C--:B------:R-:W-:Y:S02]  /*26e0*/  LEA.HI.X.SX32 R39, R39, R46.reuse, 0x1, P4 ;  /* 0x0000002e27277211 */ /* 0x080fe400020f0eff */
[-C--:B------:R-:W-:Y:S02]  /*26f0*/  LEA.HI.X.SX32 R41, R41, R46.reuse, 0x1, P5 ;  /* 0x0000002e29297211 */ /* 0x080fe400028f0eff */
[----:B------:R-:W-:-:S02]  /*2700*/  LEA.HI.X.SX32 R43, R43, R46, 0x1, P6 ;  /* 0x0000002e2b2b7211 */ /* 0x000fc400030f0eff */
[----:B---3--:R-:W-:Y:S02]  /*2710*/  PRMT R17, R9, 0x7632, R17 ;  /* 0x0000763209117816 */ /* 0x008fe40000000011 */
[----:B------:R-:W-:Y:S01]  /*2720*/  PRMT R46, R10, 0x7632, R46 ;  /* 0x000076320a2e7816 */ /* 0x000fe2000000002e */
[----:B------:R-:W1:Y:S01]  /*2730*/  LDC.64 R8, c[0x0][0x230] ;  /* 0x00008c00ff087b82 */ /* 0x000e620000000a00 */
[----:B------:R-:W-:Y:S01]  /*2740*/  PRMT R47, R11, 0x7632, R47 ;  /* 0x000076320b2f7816 */ /* 0x000fe2000000002f */
[----:B------:R-:W-:Y:S01]  /*2750*/  STG.E.U16 desc[UR24][R22.64], R17 ;  /* 0x0000001116007986 */ /* 0x000fe2000c101518 */
[----:B--2---:R-:W-:Y:S02]  /*2760*/  PRMT R10, R4, 0x7632, R10 ;  /* 0x00007632040a7816 */ /* 0x004fe4000000000a */
[----:B----4-:R-:W-:Y:S01]  /*2770*/  PRMT R19, R5, 0x7632, R19 ;  /* 0x0000763205137816 */ /* 0x010fe20000000013 */
[----:B------:R-:W-:Y:S01]  /*2780*/  STG.E.U16 desc[UR24][R24.64], R46 ;  /* 0x0000002e18007986 */ /* 0x000fe2000c101518 */
[----:B------:R-:W-:-:S02]  /*2790*/  PRMT R14, R6, 0x7632, R14 ;  /* 0x00007632060e7816 */ /* 0x000fc4000000000e */
[----:B0-----:R-:W-:Y:S01]  /*27a0*/  PRMT R21, R7, 0x7632, R21 ;  /* 0x0000763207157816 */ /* 0x001fe20000000015 */
[----:B------:R-:W-:Y:S01]  /*27b0*/  STG.E.U16 desc[UR24][R26.64], R47 ;  /* 0x0000002f1a007986 */ /* 0x000fe2000c101518 */
[C---:B------:R-:W-:Y:S01]  /*27c0*/  LOP3.LUT P2, RZ, R2.reuse, 0x100, RZ, 0xc0, !PT ;  /* 0x0000010002ff7812 */ /* 0x040fe2000784c0ff */
[----:B------:R-:W-:Y:S01]  /*27d0*/  IMAD.SHL.U32 R2, R2, 0x2, RZ ;  /* 0x0000000202027824 */ /* 0x000fe200078e00ff */
[----:B------:R-:W-:Y:S01]  /*27e0*/  FSEL R45, R45, -INF , P0 ;  /* 0xff8000002d2d7808 */ /* 0x000fe20000000000 */
[----:B------:R0:W-:Y:S04]  /*27f0*/  STG.E.U16 desc[UR24][R28.64], R4 ;  /* 0x000000041c007986 */ /* 0x0001e8000c101518 */
[----:B------:R2:W-:Y:S01]  /*2800*/  STG.E.U16 desc[UR24][R30.64], R5 ;  /* 0x000000051e007986 */ /* 0x0005e2000c101518 */
[----:B------:R-:W-:-:S03]  /*2810*/  FFMA R12, R45, 0.69314718246459960938, R12 ;  /* 0x3f3172182d0c7823 */ /* 0x000fc6000000000c */
[----:B------:R2:W-:Y:S04]  /*2820*/  STG.E.U16 desc[UR24][R32.64], R6 ;  /* 0x0000000620007986 */ /* 0x0005e8000c101518 */
[----:B------:R2:W-:Y:S01]  /*2830*/  STG.E.U16 desc[UR24][R34.64], R7 ;  /* 0x0000000722007986 */ /* 0x0005e2000c101518 */
[----:B0-----:R-:W-:-:S03]  /*2840*/  FSEL R4, R13, -INF , P1 ;  /* 0xff8000000d047808 */ /* 0x001fc60000800000 */
[----:B------:R2:W-:Y:S02]  /*2850*/  STG.E.U16 desc[UR24][R36.64], R10 ;  /* 0x0000000a24007986 */ /* 0x0005e4000c101518 */
[----:B------:R-:W-:Y:S01]  /*2860*/  FFMA R13, R4, 0.69314718246459960938, R3 ;  /* 0x3f317218040d7823 */ /* 0x000fe20000000003 */
[----:B------:R-:W-:Y:S01]  /*2870*/  LOP3.LUT R4, R2, 0x3f8, RZ, 0xc0, !PT ;  /* 0x000003f802047812 */ /* 0x000fe200078ec0ff */
[----:B------:R2:W-:Y:S01]  /*2880*/  STG.E.U16 desc[UR24][R38.64], R19 ;  /* 0x0000001326007986 */ /* 0x0005e2000c101518 */
[C---:B------:R-:W-:Y:S01]  /*2890*/  SHF.L.U32 R3, R0.reuse, 0x2, RZ ;  /* 0x0000000200037819 */ /* 0x040fe200000006ff */
[----:B------:R-:W-:Y:S02]  /*28a0*/  IMAD.HI R0, R0, 0x4, RZ ;  /* 0x0000000400007827 */ /* 0x000fe400078e02ff */
[----:B------:R2:W-:Y:S01]  /*28b0*/  STG.E.U16 desc[UR24][R40.64], R14 ;  /* 0x0000000e28007986 */ /* 0x0005e2000c101518 */
[----:B-1----:R-:W-:-:S03]  /*28c0*/  IADD3 R2, P0, P1, R3, UR6, R8 ;  /* 0x0000000603027c10 */ /* 0x002fc6000f91e008 */
[----:B------:R2:W-:Y:S01]  /*28d0*/  STG.E.U16 desc[UR24][R42.64], R21 ;  /* 0x000000152a007986 */ /* 0x0005e2000c101518 */
[----:B------:R-:W-:Y:S01]  /*28e0*/  IADD3.X R3, R0, UR5, R9, P0, P1 ;  /* 0x0000000500037c10 */ /* 0x000fe200087e2409 */
[----:B------:R-:W-:Y:S06]  /*28f0*/  BAR.SYNC.DEFER_BLOCKING 0x0 ;  /* 0x0000000000007b1d */ /* 0x000fec0000010000 */
[----:B------:R2:W-:Y:S02]  /*2900*/  STS.64 [R4+UR16], R12 ;  /* 0x0000000c04007988 */ /* 0x0005e40008000a10 */
[----:B------:R-:W-:Y:S06]  /*2910*/  BAR.SYNC.DEFER_BLOCKING 0x0 ;  /* 0x0000000000007b1d */ /* 0x000fec0000010000 */
[----:B------:R-:W-:Y:S05]  /*2920*/  @P2 EXIT ;  /* 0x000000000000294d */ /* 0x000fea0003800000 */
[----:B--2---:R-:W0:Y:S04]  /*2930*/  LDS R5, [R44] ;  /* 0x000000002c057984 */ /* 0x004e280000000800 */
[----:B0-----:R-:W-:Y:S01]  /*2940*/  STG.E desc[UR24][R2.64], R5 ;  /* 0x0000000502007986 */ /* 0x001fe2000c101918 */
[----:B------:R-:W-:Y:S05]  /*2950*/  EXIT ;  /* 0x000000000000794d */ /* 0x000fea0003800000 */
.L_x_2:
[----:B------:R-:W-:-:S00]  /*2960*/  BRA `(.L_x_2) ;  /* 0xfffffffc00fc7947 */ /* 0x000fc0000383ffff */
[----:B------:R-:W-:-:S00]  /*2970*/  NOP ;  /* 0x0000000000007918 */ /* 0x000fc00000000000 */
        /* <DEDUP_REMOVED lines=8> */
.L_x_3:


//--------------------- .nv.global.init           --------------------------
	.section	.nv.global.init,"aw",@progbits
.nv.global.init:
	.type		_$_str,@object
	.size		_$_str,(.L_0 - _$_str)
_$_str:
        /*0000*/ 	.byte	0x5f, 0x5f, 0x43, 0x55, 0x44, 0x41, 0x5f, 0x46, 0x54, 0x5a, 0x00
.L_0:


//--------------------- .nv.shared.attn_fwd       --------------------------
	.section	.nv.shared.attn_fwd,"aw",@nobits
	.sectionflags	@""
	.align	16
	.zero		1024


//--------------------- .nv.shared.reserved.0     --------------------------
	.section	.nv.shared.reserved.0,"aw",@nobits
	.weak		__nv_reservedSMEM_offset_0_alias
	.size		__nv_reservedSMEM_offset_0_alias, 0, 0
	.other		__nv_reservedSMEM_offset_0_alias,@"STO_CUDA_RESERVED_SHARED STV_DEFAULT"
__nv_reservedSMEM_offset_0_alias:
	.zero		0


//--------------------- .nv.constant0.attn_fwd    --------------------------
	.section	.nv.constant0.attn_fwd,"a",@progbits
	.sectionflags	@""
	.align	4
.nv.constant0.attn_fwd:
	.zero		664


//--------------------- SYMBOLS --------------------------

	.type		.nv.reservedSmem.offset0,@object
	.size		.nv.reservedSmem.offset0,0x4
